//
// Generated by NVIDIA NVVM Compiler
//
// Compiler Build ID: CL-36424714
// Cuda compilation tools, release 13.0, V13.0.88
// Based on NVVM 20.0.0
//

.version 9.0
.target sm_100
.address_size 64

	// .globl	_Z16kernelHelloWorldv
.extern .func  (.param .b32 func_retval0) vprintf
(
	.param .b64 vprintf_param_0,
	.param .b64 vprintf_param_1
)
;
.global .align 1 .b8 $str[13] = {72, 101, 108, 108, 111, 32, 119, 111, 114, 108, 100, 10};
.global .align 1 .b8 $str$1[64] = {103, 114, 105, 100, 68, 105, 109, 46, 120, 61, 37, 105, 32, 32, 98, 108, 111, 99, 107, 68, 105, 109, 46, 120, 61, 37, 105, 32, 98, 108, 111, 99, 107, 73, 100, 120, 46, 120, 61, 37, 105, 32, 116, 104, 114, 101, 97, 100, 73, 100, 120, 46, 120, 61, 37, 105, 32, 105, 61, 37, 105, 32, 10};

.visible .entry _Z16kernelHelloWorldv()
{
	.reg .b32 	%r<3>;
	.reg .b64 	%rd<3>;

	mov.u64 	%rd1, $str;
	cvta.global.u64 	%rd2, %rd1;
	{ // callseq 0, 0
	.param .b64 param0;
	st.param.b64 	[param0], %rd2;
	.param .b64 param1;
	st.param.b64 	[param1], 0;
	.param .b32 retval0;
	call.uni (retval0), 
	vprintf, 
	(
	param0, 
	param1
	);
	ld.param.b32 	%r1, [retval0];
	} // callseq 0
	ret;

}
	// .globl	_Z12kernelSquarePf
.visible .entry _Z12kernelSquarePf(
	.param .u64 .ptr .align 1 _Z12kernelSquarePf_param_0
)
{
	.reg .b32 	%f<21>;
	.reg .b64 	%rd<3>;

	ld.param.u64 	%rd1, [_Z12kernelSquarePf_param_0];
	cvta.to.global.u64 	%rd2, %rd1;
	ld.global.f32 	%f1, [%rd2];
	mul.f32 	%f2, %f1, %f1;
	st.global.f32 	[%rd2], %f2;
	ld.global.f32 	%f3, [%rd2+4];
	mul.f32 	%f4, %f3, %f3;
	st.global.f32 	[%rd2+4], %f4;
	ld.global.f32 	%f5, [%rd2+8];
	mul.f32 	%f6, %f5, %f5;
	st.global.f32 	[%rd2+8], %f6;
	ld.global.f32 	%f7, [%rd2+12];
	mul.f32 	%f8, %f7, %f7;
	st.global.f32 	[%rd2+12], %f8;
	ld.global.f32 	%f9, [%rd2+16];
	mul.f32 	%f10, %f9, %f9;
	st.global.f32 	[%rd2+16], %f10;
	ld.global.f32 	%f11, [%rd2+20];
	mul.f32 	%f12, %f11, %f11;
	st.global.f32 	[%rd2+20], %f12;
	ld.global.f32 	%f13, [%rd2+24];
	mul.f32 	%f14, %f13, %f13;
	st.global.f32 	[%rd2+24], %f14;
	ld.global.f32 	%f15, [%rd2+28];
	mul.f32 	%f16, %f15, %f15;
	st.global.f32 	[%rd2+28], %f16;
	ld.global.f32 	%f17, [%rd2+32];
	mul.f32 	%f18, %f17, %f17;
	st.global.f32 	[%rd2+32], %f18;
	ld.global.f32 	%f19, [%rd2+36];
	mul.f32 	%f20, %f19, %f19;
	st.global.f32 	[%rd2+36], %f20;
	ret;

}
	// .globl	_Z20kernelParallelSquarePfi
.visible .entry _Z20kernelParallelSquarePfi(
	.param .u64 .ptr .align 1 _Z20kernelParallelSquarePfi_param_0,
	.param .u32 _Z20kernelParallelSquarePfi_param_1
)
{
	.local .align 8 .b8 	__local_depot2[24];
	.reg .b64 	%SP;
	.reg .b64 	%SPL;
	.reg .pred 	%p<2>;
	.reg .b32 	%r<9>;
	.reg .b32 	%f<3>;
	.reg .b64 	%rd<9>;

	mov.u64 	%SPL, __local_depot2;
	cvta.local.u64 	%SP, %SPL;
	ld.param.u64 	%rd1, [_Z20kernelParallelSquarePfi_param_0];
	ld.param.u32 	%r5, [_Z20kernelParallelSquarePfi_param_1];
	mov.u32 	%r1, %tid.x;
	mov.u32 	%r2, %ntid.x;
	mov.u32 	%r3, %ctaid.x;
	mad.lo.s32 	%r4, %r2, %r3, %r1;
	setp.ge.s32 	%p1, %r4, %r5;
	@%p1 bra 	$L__BB2_2;
	add.u64 	%rd2, %SP, 0;
	add.u64 	%rd3, %SPL, 0;
	cvta.to.global.u64 	%rd4, %rd1;
	mov.u32 	%r6, %nctaid.x;
	st.local.v2.u32 	[%rd3], {%r6, %r2};
	st.local.v2.u32 	[%rd3+8], {%r3, %r1};
	st.local.u32 	[%rd3+16], %r4;
	mov.u64 	%rd5, $str$1;
	cvta.global.u64 	%rd6, %rd5;
	{ // callseq 1, 0
	.param .b64 param0;
	st.param.b64 	[param0], %rd6;
	.param .b64 param1;
	st.param.b64 	[param1], %rd2;
	.param .b32 retval0;
	call.uni (retval0), 
	vprintf, 
	(
	param0, 
	param1
	);
	ld.param.b32 	%r7, [retval0];
	} // callseq 1
	mul.wide.s32 	%rd7, %r4, 4;
	add.s64 	%rd8, %rd4, %rd7;
	ld.global.f32 	%f1, [%rd8];
	mul.f32 	%f2, %f1, %f1;
	st.global.f32 	[%rd8], %f2;
$L__BB2_2:
	ret;

}
	// .globl	_Z12kernelReducePfi
.visible .entry _Z12kernelReducePfi(
	.param .u64 .ptr .align 1 _Z12kernelReducePfi_param_0,
	.param .u32 _Z12kernelReducePfi_param_1
)
{
	.reg .pred 	%p<10>;
	.reg .b32 	%r<30>;
	.reg .b32 	%f<81>;
	.reg .b64 	%rd<16>;

	ld.param.u64 	%rd8, [_Z12kernelReducePfi_param_0];
	ld.param.u32 	%r19, [_Z12kernelReducePfi_param_1];
	cvta.to.global.u64 	%rd1, %rd8;
	setp.lt.s32 	%p1, %r19, 2;
	@%p1 bra 	$L__BB3_15;
	ld.global.f32 	%f80, [%rd1];
	add.s32 	%r1, %r19, -1;
	add.s32 	%r21, %r19, -2;
	and.b32  	%r2, %r1, 15;
	setp.lt.u32 	%p2, %r21, 15;
	mov.b32 	%r27, 1;
	@%p2 bra 	$L__BB3_5;
	and.b32  	%r23, %r1, -16;
	neg.s32 	%r25, %r23;
	add.s64 	%rd14, %rd1, 32;
	mov.b32 	%r24, 0;
$L__BB3_3:
	.pragma "nounroll";
	ld.global.f32 	%f16, [%rd14+-28];
	add.f32 	%f17, %f16, %f80;
	ld.global.f32 	%f18, [%rd14+-24];
	add.f32 	%f19, %f18, %f17;
	ld.global.f32 	%f20, [%rd14+-20];
	add.f32 	%f21, %f20, %f19;
	ld.global.f32 	%f22, [%rd14+-16];
	add.f32 	%f23, %f22, %f21;
	ld.global.f32 	%f24, [%rd14+-12];
	add.f32 	%f25, %f24, %f23;
	ld.global.f32 	%f26, [%rd14+-8];
	add.f32 	%f27, %f26, %f25;
	ld.global.f32 	%f28, [%rd14+-4];
	add.f32 	%f29, %f28, %f27;
	ld.global.f32 	%f30, [%rd14];
	add.f32 	%f31, %f30, %f29;
	ld.global.f32 	%f32, [%rd14+4];
	add.f32 	%f33, %f32, %f31;
	ld.global.f32 	%f34, [%rd14+8];
	add.f32 	%f35, %f34, %f33;
	ld.global.f32 	%f36, [%rd14+12];
	add.f32 	%f37, %f36, %f35;
	ld.global.f32 	%f38, [%rd14+16];
	add.f32 	%f39, %f38, %f37;
	ld.global.f32 	%f40, [%rd14+20];
	add.f32 	%f41, %f40, %f39;
	ld.global.f32 	%f42, [%rd14+24];
	add.f32 	%f43, %f42, %f41;
	ld.global.f32 	%f44, [%rd14+28];
	add.f32 	%f45, %f44, %f43;
	ld.global.f32 	%f46, [%rd14+32];
	add.f32 	%f80, %f46, %f45;
	add.s32 	%r25, %r25, 16;
	add.s32 	%r24, %r24, 16;
	add.s64 	%rd14, %rd14, 64;
	setp.ne.s32 	%p3, %r25, 0;
	@%p3 bra 	$L__BB3_3;
	add.s32 	%r27, %r24, 1;
$L__BB3_5:
	setp.eq.s32 	%p4, %r2, 0;
	@%p4 bra 	$L__BB3_14;
	and.b32  	%r10, %r1, 7;
	setp.lt.u32 	%p5, %r2, 8;
	@%p5 bra 	$L__BB3_8;
	mul.wide.u32 	%rd9, %r27, 4;
	add.s64 	%rd10, %rd1, %rd9;
	ld.global.f32 	%f48, [%rd10];
	add.f32 	%f49, %f48, %f80;
	ld.global.f32 	%f50, [%rd10+4];
	add.f32 	%f51, %f50, %f49;
	ld.global.f32 	%f52, [%rd10+8];
	add.f32 	%f53, %f52, %f51;
	ld.global.f32 	%f54, [%rd10+12];
	add.f32 	%f55, %f54, %f53;
	ld.global.f32 	%f56, [%rd10+16];
	add.f32 	%f57, %f56, %f55;
	ld.global.f32 	%f58, [%rd10+20];
	add.f32 	%f59, %f58, %f57;
	ld.global.f32 	%f60, [%rd10+24];
	add.f32 	%f61, %f60, %f59;
	ld.global.f32 	%f62, [%rd10+28];
	add.f32 	%f80, %f62, %f61;
	add.s32 	%r27, %r27, 8;
$L__BB3_8:
	setp.eq.s32 	%p6, %r10, 0;
	@%p6 bra 	$L__BB3_14;
	and.b32  	%r13, %r1, 3;
	setp.lt.u32 	%p7, %r10, 4;
	@%p7 bra 	$L__BB3_11;
	mul.wide.u32 	%rd11, %r27, 4;
	add.s64 	%rd12, %rd1, %rd11;
	ld.global.f32 	%f64, [%rd12];
	add.f32 	%f65, %f64, %f80;
	ld.global.f32 	%f66, [%rd12+4];
	add.f32 	%f67, %f66, %f65;
	ld.global.f32 	%f68, [%rd12+8];
	add.f32 	%f69, %f68, %f67;
	ld.global.f32 	%f70, [%rd12+12];
	add.f32 	%f80, %f70, %f69;
	add.s32 	%r27, %r27, 4;
$L__BB3_11:
	setp.eq.s32 	%p8, %r13, 0;
	@%p8 bra 	$L__BB3_14;
	mul.wide.u32 	%rd13, %r27, 4;
	add.s64 	%rd15, %rd1, %rd13;
	neg.s32 	%r29, %r13;
$L__BB3_13:
	.pragma "nounroll";
	ld.global.f32 	%f71, [%rd15];
	add.f32 	%f80, %f71, %f80;
	add.s64 	%rd15, %rd15, 4;
	add.s32 	%r29, %r29, 1;
	setp.ne.s32 	%p9, %r29, 0;
	@%p9 bra 	$L__BB3_13;
$L__BB3_14:
	st.global.f32 	[%rd1], %f80;
$L__BB3_15:
	ret;

}
	// .globl	_Z18kernelReduceAtomicPfi
.visible .entry _Z18kernelReduceAtomicPfi(
	.param .u64 .ptr .align 1 _Z18kernelReduceAtomicPfi_param_0,
	.param .u32 _Z18kernelReduceAtomicPfi_param_1
)
{
	.reg .pred 	%p<2>;
	.reg .b32 	%r<6>;
	.reg .b32 	%f<3>;
	.reg .b64 	%rd<5>;

	ld.param.u64 	%rd1, [_Z18kernelReduceAtomicPfi_param_0];
	ld.param.u32 	%r2, [_Z18kernelReduceAtomicPfi_param_1];
	mov.u32 	%r3, %tid.x;
	mov.u32 	%r4, %ntid.x;
	mov.u32 	%r5, %ctaid.x;
	mad.lo.s32 	%r1, %r4, %r5, %r3;
	setp.ge.s32 	%p1, %r1, %r2;
	@%p1 bra 	$L__BB4_2;
	cvta.to.global.u64 	%rd2, %rd1;
	mul.wide.s32 	%rd3, %r1, 4;
	add.s64 	%rd4, %rd2, %rd3;
	ld.global.f32 	%f1, [%rd4];
	atom.global.add.f32 	%f2, [%rd2], %f1;
$L__BB4_2:
	ret;

}
	// .globl	_Z20kernelReduceParallelPfii
.visible .entry _Z20kernelReduceParallelPfii(
	.param .u64 .ptr .align 1 _Z20kernelReduceParallelPfii_param_0,
	.param .u32 _Z20kernelReduceParallelPfii_param_1,
	.param .u32 _Z20kernelReduceParallelPfii_param_2
)
{
	.reg .pred 	%p<5>;
	.reg .b32 	%r<10>;
	.reg .b32 	%f<6>;
	.reg .b64 	%rd<7>;

	ld.param.u64 	%rd3, [_Z20kernelReduceParallelPfii_param_0];
	ld.param.u32 	%r2, [_Z20kernelReduceParallelPfii_param_1];
	ld.param.u32 	%r3, [_Z20kernelReduceParallelPfii_param_2];
	mov.u32 	%r4, %tid.x;
	mov.u32 	%r5, %ntid.x;
	mov.u32 	%r6, %ctaid.x;
	mad.lo.s32 	%r1, %r5, %r6, %r4;
	setp.ge.s32 	%p1, %r1, %r3;
	@%p1 bra 	$L__BB5_3;
	cvta.to.global.u64 	%rd4, %rd3;
	add.s32 	%r7, %r3, %r1;
	mul.wide.s32 	%rd5, %r7, 4;
	add.s64 	%rd1, %rd4, %rd5;
	ld.global.f32 	%f2, [%rd1];
	mul.wide.s32 	%rd6, %r1, 4;
	add.s64 	%rd2, %rd4, %rd6;
	ld.global.f32 	%f3, [%rd2];
	add.f32 	%f1, %f2, %f3;
	st.global.f32 	[%rd2], %f1;
	add.s32 	%r8, %r3, -1;
	setp.ne.s32 	%p2, %r1, %r8;
	add.s32 	%r9, %r7, 2;
	setp.ne.s32 	%p3, %r9, %r2;
	or.pred  	%p4, %p2, %p3;
	@%p4 bra 	$L__BB5_3;
	ld.global.f32 	%f4, [%rd1+4];
	add.f32 	%f5, %f4, %f1;
	st.global.f32 	[%rd2], %f5;
$L__BB5_3:
	ret;

}
	// .globl	_Z21kernelReduceParallel2Pfi
.visible .entry _Z21kernelReduceParallel2Pfi(
	.param .u64 .ptr .align 1 _Z21kernelReduceParallel2Pfi_param_0,
	.param .u32 _Z21kernelReduceParallel2Pfi_param_1
)
{
	.reg .pred 	%p<7>;
	.reg .b32 	%r<14>;
	.reg .b32 	%f<6>;
	.reg .b64 	%rd<9>;

	ld.param.u64 	%rd3, [_Z21kernelReduceParallel2Pfi_param_0];
	ld.param.u32 	%r13, [_Z21kernelReduceParallel2Pfi_param_1];
	cvta.to.global.u64 	%rd1, %rd3;
	mov.u32 	%r6, %tid.x;
	mov.u32 	%r7, %ntid.x;
	mov.u32 	%r8, %ctaid.x;
	mad.lo.s32 	%r1, %r7, %r8, %r6;
	setp.lt.s32 	%p1, %r13, 2;
	@%p1 bra 	$L__BB6_6;
	mul.wide.s32 	%rd4, %r1, 4;
	add.s64 	%rd2, %rd1, %rd4;
$L__BB6_2:
	mov.u32 	%r2, %r13;
	shr.u32 	%r13, %r2, 1;
	setp.ge.s32 	%p2, %r1, %r13;
	@%p2 bra 	$L__BB6_5;
	add.s32 	%r4, %r13, %r1;
	shl.b32 	%r10, %r13, 2;
	cvt.u64.u32 	%rd5, %r10;
	add.s64 	%rd6, %rd2, %rd5;
	ld.global.f32 	%f2, [%rd6];
	ld.global.f32 	%f3, [%rd2];
	add.f32 	%f1, %f2, %f3;
	st.global.f32 	[%rd2], %f1;
	add.s32 	%r11, %r13, -1;
	setp.ne.s32 	%p3, %r1, %r11;
	add.s32 	%r12, %r4, 2;
	setp.ne.s32 	%p4, %r12, %r2;
	or.pred  	%p5, %p3, %p4;
	@%p5 bra 	$L__BB6_5;
	mul.wide.u32 	%rd7, %r4, 4;
	add.s64 	%rd8, %rd1, %rd7;
	ld.global.f32 	%f4, [%rd8+4];
	add.f32 	%f5, %f4, %f1;
	st.global.f32 	[%rd2], %f5;
$L__BB6_5:
	setp.gt.u32 	%p6, %r2, 3;
	@%p6 bra 	$L__BB6_2;
$L__BB6_6:
	ret;

}


// ===== COMPILED SASS (sm_100) =====

	.target	sm_100

	.elftype	@"ET_EXEC"


//--------------------- .note.nv.tkinfo           --------------------------
	.section	.note.nv.tkinfo,"",@"SHT_NOTE"
	.sectionflags	@"SHF_NOTE_NV_TKINFO"
	.tkinfo
        /*0018*/ 	.word	0x00000002
        /*0030*/ 	.string	""
        /*0030*/ 	.string	"ptxas"
        /*0030*/ 	.string	"Cuda compilation tools, release 13.0, V13.0.88"
        /*0030*/ 	.string	"Build cuda_13.0.r13.0/compiler.36424714_0"
        /*0030*/ 	.string	"-arch sm_100 -m 64 "



//--------------------- .note.nv.cuinfo           --------------------------
	.section	.note.nv.cuinfo,"",@"SHT_NOTE"
	.sectionflags	@"SHF_NOTE_NV_CUINFO"
        /*0018*/ 	.short	0x0002
        /*001a*/ 	.short	0x0064
        /*001c*/ 	.short	0x0082
	.zero		2


//--------------------- .nv.info                  --------------------------
	.section	.nv.info,"",@"SHT_CUDA_INFO"
	.align	4


	//----- nvinfo : EIATTR_REGCOUNT
	.align		4
        /*0000*/ 	.byte	0x04, 0x2f
        /*0002*/ 	.short	(.L_3 - .L_2)
	.align		4
.L_2:
        /*0004*/ 	.word	index@(_Z16kernelHelloWorldv)
        /*0008*/ 	.word	0x00000018


	//----- nvinfo : EIATTR_FRAME_SIZE
	.align		4
.L_3:
        /*000c*/ 	.byte	0x04, 0x11
        /*000e*/ 	.short	(.L_5 - .L_4)
	.align		4
.L_4:
        /*0010*/ 	.word	index@(_Z16kernelHelloWorldv)
        /*0014*/ 	.word	0x00000000


	//----- nvinfo : EIATTR_REGCOUNT
	.align		4
.L_5:
        /*0018*/ 	.byte	0x04, 0x2f
        /*001a*/ 	.short	(.L_7 - .L_6)
	.align		4
.L_6:
        /*001c*/ 	.word	index@(_Z12kernelSquarePf)
        /*0020*/ 	.word	0x0000001a


	//----- nvinfo : EIATTR_FRAME_SIZE
	.align		4
.L_7:
        /*0024*/ 	.byte	0x04, 0x11
        /*0026*/ 	.short	(.L_9 - .L_8)
	.align		4
.L_8:
        /*0028*/ 	.word	index@(_Z12kernelSquarePf)
        /*002c*/ 	.word	0x00000000


	//----- nvinfo : EIATTR_REGCOUNT
	.align		4
.L_9:
        /*0030*/ 	.byte	0x04, 0x2f
        /*0032*/ 	.short	(.L_11 - .L_10)
	.align		4
.L_10:
        /*0034*/ 	.word	index@(_Z20kernelParallelSquarePfi)
        /*0038*/ 	.word	0x00000018


	//----- nvinfo : EIATTR_FRAME_SIZE
	.align		4
.L_11:
        /*003c*/ 	.byte	0x04, 0x11
        /*003e*/ 	.short	(.L_13 - .L_12)
	.align		4
.L_12:
        /*0040*/ 	.word	index@(_Z20kernelParallelSquarePfi)
        /*0044*/ 	.word	0x00000018


	//----- nvinfo : EIATTR_REGCOUNT
	.align		4
.L_13:
        /*0048*/ 	.byte	0x04, 0x2f
        /*004a*/ 	.short	(.L_15 - .L_14)
	.align		4
.L_14:
        /*004c*/ 	.word	index@(_Z12kernelReducePfi)
        /*0050*/ 	.word	0x0000001f


	//----- nvinfo : EIATTR_FRAME_SIZE
	.align		4
.L_15:
        /*0054*/ 	.byte	0x04, 0x11
        /*0056*/ 	.short	(.L_17 - .L_16)
	.align		4
.L_16:
        /*0058*/ 	.word	index@(_Z12kernelReducePfi)
        /*005c*/ 	.word	0x00000000


	//----- nvinfo : EIATTR_REGCOUNT
	.align		4
.L_17:
        /*0060*/ 	.byte	0x04, 0x2f
        /*0062*/ 	.short	(.L_19 - .L_18)
	.align		4
.L_18:
        /*0064*/ 	.word	index@(_Z18kernelReduceAtomicPfi)
        /*0068*/ 	.word	0x00000008


	//----- nvinfo : EIATTR_FRAME_SIZE
	.align		4
.L_19:
        /*006c*/ 	.byte	0x04, 0x11
        /*006e*/ 	.short	(.L_21 - .L_20)
	.align		4
.L_20:
        /*0070*/ 	.word	index@(_Z18kernelReduceAtomicPfi)
        /*0074*/ 	.word	0x00000000


	//----- nvinfo : EIATTR_REGCOUNT
	.align		4
.L_21:
        /*0078*/ 	.byte	0x04, 0x2f
        /*007a*/ 	.short	(.L_23 - .L_22)
	.align		4
.L_22:
        /*007c*/ 	.word	index@(_Z20kernelReduceParallelPfii)
        /*0080*/ 	.word	0x0000000e


	//----- nvinfo : EIATTR_FRAME_SIZE
	.align		4
.L_23:
        /*0084*/ 	.byte	0x04, 0x11
        /*0086*/ 	.short	(.L_25 - .L_24)
	.align		4
.L_24:
        /*0088*/ 	.word	index@(_Z20kernelReduceParallelPfii)
        /*008c*/ 	.word	0x00000000


	//----- nvinfo : EIATTR_REGCOUNT
	.align		4
.L_25:
        /*0090*/ 	.byte	0x04, 0x2f
        /*0092*/ 	.short	(.L_27 - .L_26)
	.align		4
.L_26:
        /*0094*/ 	.word	index@(_Z21kernelReduceParallel2Pfi)
        /*0098*/ 	.word	0x00000012


	//----- nvinfo : EIATTR_FRAME_SIZE
	.align		4
.L_27:
        /*009c*/ 	.byte	0x04, 0x11
        /*009e*/ 	.short	(.L_29 - .L_28)
	.align		4
.L_28:
        /*00a0*/ 	.word	index@(_Z21kernelReduceParallel2Pfi)
        /*00a4*/ 	.word	0x00000000


	//----- nvinfo : EIATTR_MIN_STACK_SIZE
	.align		4
.L_29:
        /*00a8*/ 	.byte	0x04, 0x12
        /*00aa*/ 	.short	(.L_31 - .L_30)
	.align		4
.L_30:
        /*00ac*/ 	.word	index@(_Z21kernelReduceParallel2Pfi)
        /*00b0*/ 	.word	0x00000000


	//----- nvinfo : EIATTR_MIN_STACK_SIZE
	.align		4
.L_31:
        /*00b4*/ 	.byte	0x04, 0x12
        /*00b6*/ 	.short	(.L_33 - .L_32)
	.align		4
.L_32:
        /*00b8*/ 	.word	index@(_Z20kernelReduceParallelPfii)
        /*00bc*/ 	.word	0x00000000


	//----- nvinfo : EIATTR_MIN_STACK_SIZE
	.align		4
.L_33:
        /*00c0*/ 	.byte	0x04, 0x12
        /*00c2*/ 	.short	(.L_35 - .L_34)
	.align		4
.L_34:
        /*00c4*/ 	.word	index@(_Z18kernelReduceAtomicPfi)
        /*00c8*/ 	.word	0x00000000


	//----- nvinfo : EIATTR_MIN_STACK_SIZE
	.align		4
.L_35:
        /*00cc*/ 	.byte	0x04, 0x12
        /*00ce*/ 	.short	(.L_37 - .L_36)
	.align		4
.L_36:
        /*00d0*/ 	.word	index@(_Z12kernelReducePfi)
        /*00d4*/ 	.word	0x00000000


	//----- nvinfo : EIATTR_MIN_STACK_SIZE
	.align		4
.L_37:
        /*00d8*/ 	.byte	0x04, 0x12
        /*00da*/ 	.short	(.L_39 - .L_38)
	.align		4
.L_38:
        /*00dc*/ 	.word	index@(_Z20kernelParallelSquarePfi)
        /*00e0*/ 	.word	0x00000018


	//----- nvinfo : EIATTR_MIN_STACK_SIZE
	.align		4
.L_39:
        /*00e4*/ 	.byte	0x04, 0x12
        /*00e6*/ 	.short	(.L_41 - .L_40)
	.align		4
.L_40:
        /*00e8*/ 	.word	index@(_Z12kernelSquarePf)
        /*00ec*/ 	.word	0x00000000


	//----- nvinfo : EIATTR_MIN_STACK_SIZE
	.align		4
.L_41:
        /*00f0*/ 	.byte	0x04, 0x12
        /*00f2*/ 	.short	(.L_43 - .L_42)
	.align		4
.L_42:
        /*00f4*/ 	.word	index@(_Z16kernelHelloWorldv)
        /*00f8*/ 	.word	0x00000000
.L_43:


//--------------------- .nv.compat                --------------------------
	.section	.nv.compat,"",@"SHT_CUDA_COMPAT_INFO"
	.align	4
        /*0000*/ 	.byte	0x02, 0x09, 0x00, 0x00, 0x02, 0x02, 0x01, 0x00, 0x02, 0x05, 0x05, 0x00, 0x03, 0x07, 0x01, 0x01
        /*0010*/ 	.byte	0x02, 0x03, 0x00, 0x00, 0x02, 0x06, 0x01, 0x00, 0x04, 0x0b, 0x08, 0x00, 0x09, 0x00, 0x00, 0x00
        /*0020*/ 	.byte	0x00, 0x00, 0x00, 0x00


//--------------------- .nv.info._Z21kernelReduceParallel2Pfi --------------------------
	.section	.nv.info._Z21kernelReduceParallel2Pfi,"",@"SHT_CUDA_INFO"
	.sectionflags	@""
	.align	4


	//----- nvinfo : EIATTR_CUDA_API_VERSION
	.align		4
        /*0000*/ 	.byte	0x04, 0x37
        /*0002*/ 	.short	(.L_45 - .L_44)
.L_44:
        /*0004*/ 	.word	0x00000082


	//----- nvinfo : EIATTR_KPARAM_INFO
	.align		4
.L_45:
        /*0008*/ 	.byte	0x04, 0x17
        /*000a*/ 	.short	(.L_47 - .L_46)
.L_46:
        /*000c*/ 	.word	0x00000000
        /*0010*/ 	.short	0x0001
        /*0012*/ 	.short	0x0008
        /*0014*/ 	.byte	0x00, 0xf0, 0x11, 0x00


	//----- nvinfo : EIATTR_KPARAM_INFO
	.align		4
.L_47:
        /*0018*/ 	.byte	0x04, 0x17
        /*001a*/ 	.short	(.L_49 - .L_48)
.L_48:
        /*001c*/ 	.word	0x00000000
        /*0020*/ 	.short	0x0000
        /*0022*/ 	.short	0x0000
        /*0024*/ 	.byte	0x00, 0xf5, 0x21, 0x00


	//----- nvinfo : EIATTR_SPARSE_MMA_MASK
	.align		4
.L_49:
        /*0028*/ 	.byte	0x03, 0x50
        /*002a*/ 	.short	0x0000


	//----- nvinfo : EIATTR_MAXREG_COUNT
	.align		4
        /*002c*/ 	.byte	0x03, 0x1b
        /*002e*/ 	.short	0x00ff


	//----- nvinfo : EIATTR_MERCURY_ISA_VERSION
	.align		4
        /*0030*/ 	.byte	0x03, 0x5f
        /*0032*/ 	.short	0x0101


	//----- nvinfo : EIATTR_VRC_CTA_INIT_COUNT
	.align		4
        /*0034*/ 	.byte	0x02, 0x4a
	.zero		1
	.zero		1


	//----- nvinfo : EIATTR_EXIT_INSTR_OFFSETS
	.align		4
        /*0038*/ 	.byte	0x04, 0x1c
        /*003a*/ 	.short	(.L_51 - .L_50)


	//   ....[0]....
.L_50:
        /*003c*/ 	.word	0x00000050


	//   ....[1]....
        /*0040*/ 	.word	0x00000260


	//----- nvinfo : EIATTR_CRS_STACK_SIZE
	.align		4
.L_51:
        /*0044*/ 	.byte	0x04, 0x1e
        /*0046*/ 	.short	(.L_53 - .L_52)
.L_52:
        /*0048*/ 	.word	0x00000000


	//----- nvinfo : EIATTR_CBANK_PARAM_SIZE
	.align		4
.L_53:
        /*004c*/ 	.byte	0x03, 0x19
        /*004e*/ 	.short	0x000c


	//----- nvinfo : EIATTR_PARAM_CBANK
	.align		4
        /*0050*/ 	.byte	0x04, 0x0a
        /*0052*/ 	.short	(.L_55 - .L_54)
	.align		4
.L_54:
        /*0054*/ 	.word	index@(.nv.constant0._Z21kernelReduceParallel2Pfi)
        /*0058*/ 	.short	0x0380
        /*005a*/ 	.short	0x000c


	//----- nvinfo : EIATTR_SW_WAR
	.align		4
.L_55:
        /*005c*/ 	.byte	0x04, 0x36
        /*005e*/ 	.short	(.L_57 - .L_56)
.L_56:
        /*0060*/ 	.word	0x00000008
.L_57:


//--------------------- .nv.info._Z20kernelReduceParallelPfii --------------------------
	.section	.nv.info._Z20kernelReduceParallelPfii,"",@"SHT_CUDA_INFO"
	.sectionflags	@""
	.align	4


	//----- nvinfo : EIATTR_CUDA_API_VERSION
	.align		4
        /*0000*/ 	.byte	0x04, 0x37
        /*0002*/ 	.short	(.L_59 - .L_58)
.L_58:
        /*0004*/ 	.word	0x00000082


	//----- nvinfo : EIATTR_KPARAM_INFO
	.align		4
.L_59:
        /*0008*/ 	.byte	0x04, 0x17
        /*000a*/ 	.short	(.L_61 - .L_60)
.L_60:
        /*000c*/ 	.word	0x00000000
        /*0010*/ 	.short	0x0002
        /*0012*/ 	.short	0x000c
        /*0014*/ 	.byte	0x00, 0xf0, 0x11, 0x00


	//----- nvinfo : EIATTR_KPARAM_INFO
	.align		4
.L_61:
        /*0018*/ 	.byte	0x04, 0x17
        /*001a*/ 	.short	(.L_63 - .L_62)
.L_62:
        /*001c*/ 	.word	0x00000000
        /*0020*/ 	.short	0x0001
        /*0022*/ 	.short	0x0008
        /*0024*/ 	.byte	0x00, 0xf0, 0x11, 0x00


	//----- nvinfo : EIATTR_KPARAM_INFO
	.align		4
.L_63:
        /*0028*/ 	.byte	0x04, 0x17
        /*002a*/ 	.short	(.L_65 - .L_64)
.L_64:
        /*002c*/ 	.word	0x00000000
        /*0030*/ 	.short	0x0000
        /*0032*/ 	.short	0x0000
        /*0034*/ 	.byte	0x00, 0xf5, 0x21, 0x00


	//----- nvinfo : EIATTR_SPARSE_MMA_MASK
	.align		4
.L_65:
        /*0038*/ 	.byte	0x03, 0x50
        /*003a*/ 	.short	0x0000


	//----- nvinfo : EIATTR_MAXREG_COUNT
	.align		4
        /*003c*/ 	.byte	0x03, 0x1b
        /*003e*/ 	.short	0x00ff


	//----- nvinfo : EIATTR_MERCURY_ISA_VERSION
	.align		4
        /*0040*/ 	.byte	0x03, 0x5f
        /*0042*/ 	.short	0x0101


	//----- nvinfo : EIATTR_VRC_CTA_INIT_COUNT
	.align		4
        /*0044*/ 	.byte	0x02, 0x4a
	.zero		1
	.zero		1


	//----- nvinfo : EIATTR_EXIT_INSTR_OFFSETS
	.align		4
        /*0048*/ 	.byte	0x04, 0x1c
        /*004a*/ 	.short	(.L_67 - .L_66)


	//   ....[0]....
.L_66:
        /*004c*/ 	.word	0x00000070


	//   ....[1]....
        /*0050*/ 	.word	0x00000160


	//   ....[2]....
        /*0054*/ 	.word	0x000001a0


	//----- nvinfo : EIATTR_CBANK_PARAM_SIZE
	.align		4
.L_67:
        /*0058*/ 	.byte	0x03, 0x19
        /*005a*/ 	.short	0x0010


	//----- nvinfo : EIATTR_PARAM_CBANK
	.align		4
        /*005c*/ 	.byte	0x04, 0x0a
        /*005e*/ 	.short	(.L_69 - .L_68)
	.align		4
.L_68:
        /*0060*/ 	.word	index@(.nv.constant0._Z20kernelReduceParallelPfii)
        /*0064*/ 	.short	0x0380
        /*0066*/ 	.short	0x0010


	//----- nvinfo : EIATTR_SW_WAR
	.align		4
.L_69:
        /*0068*/ 	.byte	0x04, 0x36
        /*006a*/ 	.short	(.L_71 - .L_70)
.L_70:
        /*006c*/ 	.word	0x00000008
.L_71:


//--------------------- .nv.info._Z18kernelReduceAtomicPfi --------------------------
	.section	.nv.info._Z18kernelReduceAtomicPfi,"",@"SHT_CUDA_INFO"
	.sectionflags	@""
	.align	4


	//----- nvinfo : EIATTR_CUDA_API_VERSION
	.align		4
        /*0000*/ 	.byte	0x04, 0x37
        /*0002*/ 	.short	(.L_73 - .L_72)
.L_72:
        /*0004*/ 	.word	0x00000082


	//----- nvinfo : EIATTR_KPARAM_INFO
	.align		4
.L_73:
        /*0008*/ 	.byte	0x04, 0x17
        /*000a*/ 	.short	(.L_75 - .L_74)
.L_74:
        /*000c*/ 	.word	0x00000000
        /*0010*/ 	.short	0x0001
        /*0012*/ 	.short	0x0008
        /*0014*/ 	.byte	0x00, 0xf0, 0x11, 0x00


	//----- nvinfo : EIATTR_KPARAM_INFO
	.align		4
.L_75:
        /*0018*/ 	.byte	0x04, 0x17
        /*001a*/ 	.short	(.L_77 - .L_76)
.L_76:
        /*001c*/ 	.word	0x00000000
        /*0020*/ 	.short	0x0000
        /*0022*/ 	.short	0x0000
        /*0024*/ 	.byte	0x00, 0xf5, 0x21, 0x00


	//----- nvinfo : EIATTR_SPARSE_MMA_MASK
	.align		4
.L_77:
        /*0028*/ 	.byte	0x03, 0x50
        /*002a*/ 	.short	0x0000


	//----- nvinfo : EIATTR_MAXREG_COUNT
	.align		4
        /*002c*/ 	.byte	0x03, 0x1b
        /*002e*/ 	.short	0x00ff


	//----- nvinfo : EIATTR_MERCURY_ISA_VERSION
	.align		4
        /*0030*/ 	.byte	0x03, 0x5f
        /*0032*/ 	.short	0x0101


	//----- nvinfo : EIATTR_VRC_CTA_INIT_COUNT
	.align		4
        /*0034*/ 	.byte	0x02, 0x4a
	.zero		1
	.zero		1


	//----- nvinfo : EIATTR_EXIT_INSTR_OFFSETS
	.align		4
        /*0038*/ 	.byte	0x04, 0x1c
        /*003a*/ 	.short	(.L_79 - .L_78)


	//   ....[0]....
.L_78:
        /*003c*/ 	.word	0x00000070


	//   ....[1]....
        /*0040*/ 	.word	0x000000e0


	//----- nvinfo : EIATTR_CBANK_PARAM_SIZE
	.align		4
.L_79:
        /*0044*/ 	.byte	0x03, 0x19
        /*0046*/ 	.short	0x000c


	//----- nvinfo : EIATTR_PARAM_CBANK
	.align		4
        /*0048*/ 	.byte	0x04, 0x0a
        /*004a*/ 	.short	(.L_81 - .L_80)
	.align		4
.L_80:
        /*004c*/ 	.word	index@(.nv.constant0._Z18kernelReduceAtomicPfi)
        /*0050*/ 	.short	0x0380
        /*0052*/ 	.short	0x000c


	//----- nvinfo : EIATTR_SW_WAR
	.align		4
.L_81:
        /*0054*/ 	.byte	0x04, 0x36
        /*0056*/ 	.short	(.L_83 - .L_82)
.L_82:
        /*0058*/ 	.word	0x00000008
.L_83:


//--------------------- .nv.info._Z12kernelReducePfi --------------------------
	.section	.nv.info._Z12kernelReducePfi,"",@"SHT_CUDA_INFO"
	.sectionflags	@""
	.align	4


	//----- nvinfo : EIATTR_CUDA_API_VERSION
	.align		4
        /*0000*/ 	.byte	0x04, 0x37
        /*0002*/ 	.short	(.L_85 - .L_84)
.L_84:
        /*0004*/ 	.word	0x00000082


	//----- nvinfo : EIATTR_KPARAM_INFO
	.align		4
.L_85:
        /*0008*/ 	.byte	0x04, 0x17
        /*000a*/ 	.short	(.L_87 - .L_86)
.L_86:
        /*000c*/ 	.word	0x00000000
        /*0010*/ 	.short	0x0001
        /*0012*/ 	.short	0x0008
        /*0014*/ 	.byte	0x00, 0xf0, 0x11, 0x00


	//----- nvinfo : EIATTR_KPARAM_INFO
	.align		4
.L_87:
        /*0018*/ 	.byte	0x04, 0x17
        /*001a*/ 	.short	(.L_89 - .L_88)
.L_88:
        /*001c*/ 	.word	0x00000000
        /*0020*/ 	.short	0x0000
        /*0022*/ 	.short	0x0000
        /*0024*/ 	.byte	0x00, 0xf5, 0x21, 0x00


	//----- nvinfo : EIATTR_SPARSE_MMA_MASK
	.align		4
.L_89:
        /*0028*/ 	.byte	0x03, 0x50
        /*002a*/ 	.short	0x0000


	//----- nvinfo : EIATTR_MAXREG_COUNT
	.align		4
        /*002c*/ 	.byte	0x03, 0x1b
        /*002e*/ 	.short	0x00ff


	//----- nvinfo : EIATTR_MERCURY_ISA_VERSION
	.align		4
        /*0030*/ 	.byte	0x03, 0x5f
        /*0032*/ 	.short	0x0101


	//----- nvinfo : EIATTR_VRC_CTA_INIT_COUNT
	.align		4
        /*0034*/ 	.byte	0x02, 0x4a
	.zero		1
	.zero		1


	//----- nvinfo : EIATTR_EXIT_INSTR_OFFSETS
	.align		4
        /*0038*/ 	.byte	0x04, 0x1c
        /*003a*/ 	.short	(.L_91 - .L_90)


	//   ....[0]....
.L_90:
        /*003c*/ 	.word	0x00000030


	//   ....[1]....
        /*0040*/ 	.word	0x00000730


	//----- nvinfo : EIATTR_CBANK_PARAM_SIZE
	.align		4
.L_91:
        /*0044*/ 	.byte	0x03, 0x19
        /*0046*/ 	.short	0x000c


	//----- nvinfo : EIATTR_PARAM_CBANK
	.align		4
        /*0048*/ 	.byte	0x04, 0x0a
        /*004a*/ 	.short	(.L_93 - .L_92)
	.align		4
.L_92:
        /*004c*/ 	.word	index@(.nv.constant0._Z12kernelReducePfi)
        /*0050*/ 	.short	0x0380
        /*0052*/ 	.short	0x000c


	//----- nvinfo : EIATTR_SW_WAR
	.align		4
.L_93:
        /*0054*/ 	.byte	0x04, 0x36
        /*0056*/ 	.short	(.L_95 - .L_94)
.L_94:
        /*0058*/ 	.word	0x00000008
.L_95:


//--------------------- .nv.info._Z20kernelParallelSquarePfi --------------------------
	.section	.nv.info._Z20kernelParallelSquarePfi,"",@"SHT_CUDA_INFO"
	.sectionflags	@""
	.align	4


	//----- nvinfo : EIATTR_CUDA_API_VERSION
	.align		4
        /*0000*/ 	.byte	0x04, 0x37
        /*0002*/ 	.short	(.L_97 - .L_96)
.L_96:
        /*0004*/ 	.word	0x00000082


	//----- nvinfo : EIATTR_KPARAM_INFO
	.align		4
.L_97:
        /*0008*/ 	.byte	0x04, 0x17
        /*000a*/ 	.short	(.L_99 - .L_98)
.L_98:
        /*000c*/ 	.word	0x00000000
        /*0010*/ 	.short	0x0001
        /*0012*/ 	.short	0x0008
        /*0014*/ 	.byte	0x00, 0xf0, 0x11, 0x00


	//----- nvinfo : EIATTR_KPARAM_INFO
	.align		4
.L_99:
        /*0018*/ 	.byte	0x04, 0x17
        /*001a*/ 	.short	(.L_101 - .L_100)
.L_100:
        /*001c*/ 	.word	0x00000000
        /*0020*/ 	.short	0x0000
        /*0022*/ 	.short	0x0000
        /*0024*/ 	.byte	0x00, 0xf5, 0x21, 0x00


	//----- nvinfo : EIATTR_SPARSE_MMA_MASK
	.align		4
.L_101:
        /*0028*/ 	.byte	0x03, 0x50
        /*002a*/ 	.short	0x0000


	//----- nvinfo : EIATTR_MAXREG_COUNT
	.align		4
        /*002c*/ 	.byte	0x03, 0x1b
        /*002e*/ 	.short	0x00ff


	//----- nvinfo : EIATTR_EXTERNS
	.align		4
        /*0030*/ 	.byte	0x04, 0x0f
        /*0032*/ 	.short	(.L_103 - .L_102)


	//   ....[0]....
	.align		4
.L_102:
        /*0034*/ 	.word	index@(vprintf)


	//----- nvinfo : EIATTR_MERCURY_ISA_VERSION
	.align		4
.L_103:
        /*0038*/ 	.byte	0x03, 0x5f
        /*003a*/ 	.short	0x0101


	//----- nvinfo : EIATTR_VRC_CTA_INIT_COUNT
	.align		4
        /*003c*/ 	.byte	0x02, 0x4a
	.zero		1
	.zero		1


	//----- nvinfo : EIATTR_SYSCALL_OFFSETS
	.align		4
        /*0040*/ 	.byte	0x04, 0x46
        /*0042*/ 	.short	(.L_105 - .L_104)


	//   ....[0]....
.L_104:
        /*0044*/ 	.word	0x00000180


	//----- nvinfo : EIATTR_EXIT_INSTR_OFFSETS
	.align		4
.L_105:
        /*0048*/ 	.byte	0x04, 0x1c
        /*004a*/ 	.short	(.L_107 - .L_106)


	//   ....[0]....
.L_106:
        /*004c*/ 	.word	0x000000c0


	//   ....[1]....
        /*0050*/ 	.word	0x000001e0


	//----- nvinfo : EIATTR_CRS_STACK_SIZE
	.align		4
.L_107:
        /*0054*/ 	.byte	0x04, 0x1e
        /*0056*/ 	.short	(.L_109 - .L_108)
.L_108:
        /*0058*/ 	.word	0x00000000


	//----- nvinfo : EIATTR_CBANK_PARAM_SIZE
	.align		4
.L_109:
        /*005c*/ 	.byte	0x03, 0x19
        /*005e*/ 	.short	0x000c


	//----- nvinfo : EIATTR_PARAM_CBANK
	.align		4
        /*0060*/ 	.byte	0x04, 0x0a
        /*0062*/ 	.short	(.L_111 - .L_110)
	.align		4
.L_110:
        /*0064*/ 	.word	index@(.nv.constant0._Z20kernelParallelSquarePfi)
        /*0068*/ 	.short	0x0380
        /*006a*/ 	.short	0x000c


	//----- nvinfo : EIATTR_SW_WAR
	.align		4
.L_111:
        /*006c*/ 	.byte	0x04, 0x36
        /*006e*/ 	.short	(.L_113 - .L_112)
.L_112:
        /*0070*/ 	.word	0x00000008
.L_113:


//--------------------- .nv.info._Z12kernelSquarePf --------------------------
	.section	.nv.info._Z12kernelSquarePf,"",@"SHT_CUDA_INFO"
	.sectionflags	@""
	.align	4


	//----- nvinfo : EIATTR_CUDA_API_VERSION
	.align		4
        /*0000*/ 	.byte	0x04, 0x37
        /*0002*/ 	.short	(.L_115 - .L_114)
.L_114:
        /*0004*/ 	.word	0x00000082


	//----- nvinfo : EIATTR_KPARAM_INFO
	.align		4
.L_115:
        /*0008*/ 	.byte	0x04, 0x17
        /*000a*/ 	.short	(.L_117 - .L_116)
.L_116:
        /*000c*/ 	.word	0x00000000
        /*0010*/ 	.short	0x0000
        /*0012*/ 	.short	0x0000
        /*0014*/ 	.byte	0x00, 0xf5, 0x21, 0x00


	//----- nvinfo : EIATTR_SPARSE_MMA_MASK
	.align		4
.L_117:
        /*0018*/ 	.byte	0x03, 0x50
        /*001a*/ 	.short	0x0000


	//----- nvinfo : EIATTR_MAXREG_COUNT
	.align		4
        /*001c*/ 	.byte	0x03, 0x1b
        /*001e*/ 	.short	0x00ff


	//----- nvinfo : EIATTR_MERCURY_ISA_VERSION
	.align		4
        /*0020*/ 	.byte	0x03, 0x5f
        /*0022*/ 	.short	0x0101


	//----- nvinfo : EIATTR_VRC_CTA_INIT_COUNT
	.align		4
        /*0024*/ 	.byte	0x02, 0x4a
	.zero		1
	.zero		1


	//----- nvinfo : EIATTR_EXIT_INSTR_OFFSETS
	.align		4
        /*0028*/ 	.byte	0x04, 0x1c
        /*002a*/ 	.short	(.L_119 - .L_118)


	//   ....[0]....
.L_118:
        /*002c*/ 	.word	0x00000210


	//----- nvinfo : EIATTR_CBANK_PARAM_SIZE
	.align		4
.L_119:
        /*0030*/ 	.byte	0x03, 0x19
        /*0032*/ 	.short	0x0008


	//----- nvinfo : EIATTR_PARAM_CBANK
	.align		4
        /*0034*/ 	.byte	0x04, 0x0a
        /*0036*/ 	.short	(.L_121 - .L_120)
	.align		4
.L_120:
        /*0038*/ 	.word	index@(.nv.constant0._Z12kernelSquarePf)
        /*003c*/ 	.short	0x0380
        /*003e*/ 	.short	0x0008


	//----- nvinfo : EIATTR_SW_WAR
	.align		4
.L_121:
        /*0040*/ 	.byte	0x04, 0x36
        /*0042*/ 	.short	(.L_123 - .L_122)
.L_122:
        /*0044*/ 	.word	0x00000008
.L_123:


//--------------------- .nv.info._Z16kernelHelloWorldv --------------------------
	.section	.nv.info._Z16kernelHelloWorldv,"",@"SHT_CUDA_INFO"
	.sectionflags	@""
	.align	4


	//----- nvinfo : EIATTR_CUDA_API_VERSION
	.align		4
        /*0000*/ 	.byte	0x04, 0x37
        /*0002*/ 	.short	(.L_125 - .L_124)
.L_124:
        /*0004*/ 	.word	0x00000082


	//----- nvinfo : EIATTR_SPARSE_MMA_MASK
	.align		4
.L_125:
        /*0008*/ 	.byte	0x03, 0x50
        /*000a*/ 	.short	0x0000


	//----- nvinfo : EIATTR_MAXREG_COUNT
	.align		4
        /*000c*/ 	.byte	0x03, 0x1b
        /*000e*/ 	.short	0x00ff


	//----- nvinfo : EIATTR_EXTERNS
	.align		4
        /*0010*/ 	.byte	0x04, 0x0f
        /*0012*/ 	.short	(.L_127 - .L_126)


	//   ....[0]....
	.align		4
.L_126:
        /*0014*/ 	.word	index@(vprintf)


	//----- nvinfo : EIATTR_MERCURY_ISA_VERSION
	.align		4
.L_127:
        /*0018*/ 	.byte	0x03, 0x5f
        /*001a*/ 	.short	0x0101


	//----- nvinfo : EIATTR_VRC_CTA_INIT_COUNT
	.align		4
        /*001c*/ 	.byte	0x02, 0x4a
	.zero		1
	.zero		1


	//----- nvinfo : EIATTR_SYSCALL_OFFSETS
	.align		4
        /*0020*/ 	.byte	0x04, 0x46
        /*0022*/ 	.short	(.L_129 - .L_128)


	//   ....[0]....
.L_128:
        /*0024*/ 	.word	0x00000080


	//----- nvinfo : EIATTR_EXIT_INSTR_OFFSETS
	.align		4
.L_129:
        /*0028*/ 	.byte	0x04, 0x1c
        /*002a*/ 	.short	(.L_131 - .L_130)


	//   ....[0]....
.L_130:
        /*002c*/ 	.word	0x00000090


	//----- nvinfo : EIATTR_SW_WAR
	.align		4
.L_131:
        /*0030*/ 	.byte	0x04, 0x36
        /*0032*/ 	.short	(.L_133 - .L_132)
.L_132:
        /*0034*/ 	.word	0x00000008
.L_133:


//--------------------- .nv.callgraph             --------------------------
	.section	.nv.callgraph,"",@"SHT_CUDA_CALLGRAPH"
	.align	4
	.sectionentsize	8
	.align		4
        /*0000*/ 	.word	0x00000000
	.align		4
        /*0004*/ 	.word	0xffffffff
	.align		4
        /*0008*/ 	.word	index@(_Z20kernelParallelSquarePfi)
	.align		4
        /*000c*/ 	.word	index@(vprintf)
	.align		4
        /*0010*/ 	.word	index@(_Z16kernelHelloWorldv)
	.align		4
        /*0014*/ 	.word	index@(vprintf)
	.align		4
        /*0018*/ 	.word	0x00000000
	.align		4
        /*001c*/ 	.word	0xfffffffe
	.align		4
        /*0020*/ 	.word	0x00000000
	.align		4
        /*0024*/ 	.word	0xfffffffd
	.align		4
        /*0028*/ 	.word	0x00000000
	.align		4
        /*002c*/ 	.word	0xfffffffc


//--------------------- .nv.constant4             --------------------------
	.section	.nv.constant4,"a",@progbits
	.align	8
	.align		8
.nv.constant4:
        /*0000*/ 	.dword	$str
	.align		8
        /*0008*/ 	.dword	$str$1
	.align		8
        /*0010*/ 	.dword	vprintf


//--------------------- .text._Z21kernelReduceParallel2Pfi --------------------------
	.section	.text._Z21kernelReduceParallel2Pfi,"ax",@progbits
	.align	128
        .global         _Z21kernelReduceParallel2Pfi
        .type           _Z21kernelReduceParallel2Pfi,@function
        .size           _Z21kernelReduceParallel2Pfi,(.L_x_18 - _Z21kernelReduceParallel2Pfi)
        .other          _Z21kernelReduceParallel2Pfi,@"STO_CUDA_ENTRY STV_DEFAULT"
_Z21kernelReduceParallel2Pfi:
.text._Z21kernelReduceParallel2Pfi:
[----:B------:R-:W-:Y:S08]  /*0000*/  LDC R1, c[0x0][0x37c] ;  /* 0x0000df00ff017b82 */ /* 0x000ff00000000800 */
[----:B------:R-:W0:Y:S01]  /*0010*/  LDC R0, c[0x0][0x388] ;  /* 0x0000e200ff007b82 */ /* 0x000e220000000800 */
[----:B------:R-:W1:Y:S01]  /*0020*/  S2R R9, SR_TID.X ;  /* 0x0000000000097919 */ /* 0x000e620000002100 */
[----:B0-----:R-:W-:-:S02]  /*0030*/  ISETP.GE.AND P0, PT, R0, 0x2, PT ;  /* 0x000000020000780c */ /* 0x001fc40003f06270 */
[----:B------:R-:W0:Y:S11]  /*0040*/  S2R R0, SR_CTAID.X ;  /* 0x0000000000007919 */ /* 0x000e360000002500 */
[----:B-1----:R-:W-:Y:S05]  /*0050*/  @!P0 EXIT ;  /* 0x000000000000894d */ /* 0x002fea0003800000 */
[----:B------:R-:W1:Y:S01]  /*0060*/  LDC.64 R4, c[0x0][0x380] ;  /* 0x0000e000ff047b82 */ /* 0x000e620000000a00 */
[----:B------:R-:W0:Y:S01]  /*0070*/  LDCU UR4, c[0x0][0x360] ;  /* 0x00006c00ff0477ac */ /* 0x000e220008000800 */
[----:B------:R-:W2:Y:S06]  /*0080*/  LDCU UR5, c[0x0][0x388] ;  /* 0x00007100ff0577ac */ /* 0x000eac0008000800 */
[----:B------:R-:W3:Y:S01]  /*0090*/  LDC.64 R2, c[0x0][0x380] ;  /* 0x0000e000ff027b82 */ /* 0x000ee20000000a00 */
[----:B------:R-:W4:Y:S01]  /*00a0*/  LDCU.64 UR6, c[0x0][0x358] ;  /* 0x00006b00ff0677ac */ /* 0x000f220008000a00 */
[----:B0-----:R-:W-:-:S02]  /*00b0*/  IMAD R9, R0, UR4, R9 ;  /* 0x0000000400097c24 */ /* 0x001fc4000f8e0209 */
[----:B--2---:R-:W-:Y:S02]  /*00c0*/  IMAD.U32 R0, RZ, RZ, UR5 ;  /* 0x00000005ff007e24 */ /* 0x004fe4000f8e00ff */
[----:B-1--4-:R-:W-:-:S07]  /*00d0*/  IMAD.WIDE R4, R9, 0x4, R4 ;  /* 0x0000000409047825 */ /* 0x012fce00078e0204 */
.L_x_2:
[--C-:B------:R-:W-:Y:S01]  /*00e0*/  IMAD.MOV.U32 R13, RZ, RZ, R0.reuse ;  /* 0x000000ffff0d7224 */ /* 0x100fe200078e0000 */
[----:B------:R-:W-:Y:S01]  /*00f0*/  SHF.R.U32.HI R0, RZ, 0x1, R0 ;  /* 0x00000001ff007819 */ /* 0x000fe20000011600 */
[----:B------:R-:W-:Y:S03]  /*0100*/  BSSY.RECONVERGENT B0, `(.L_x_0) ;  /* 0x0000014000007945 */ /* 0x000fe60003800200 */
[----:B------:R-:W-:Y:S02]  /*0110*/  ISETP.GE.AND P0, PT, R9, R0, PT ;  /* 0x000000000900720c */ /* 0x000fe40003f06270 */
[----:B------:R-:W-:-:S11]  /*0120*/  ISETP.GT.U32.AND P1, PT, R13, 0x3, PT ;  /* 0x000000030d00780c */ /* 0x000fd60003f24070 */
[----:B0-----:R-:W-:Y:S05]  /*0130*/  @P0 BRA `(.L_x_1) ;  /* 0x0000000000400947 */ /* 0x001fea0003800000 */
[----:B------:R-:W-:Y:S01]  /*0140*/  LEA R6, P0, R0, R4, 0x2 ;  /* 0x0000000400067211 */ /* 0x000fe200078010ff */
[----:B------:R-:W2:Y:S03]  /*0150*/  LDG.E R11, desc[UR6][R4.64] ;  /* 0x00000006040b7981 */ /* 0x000ea6000c1e1900 */
[----:B------:R-:W-:-:S05]  /*0160*/  IADD3.X R7, PT, PT, RZ, R5, RZ, P0, !PT ;  /* 0x00000005ff077210 */ /* 0x000fca00007fe4ff */
[----:B------:R-:W2:Y:S01]  /*0170*/  LDG.E R6, desc[UR6][R6.64] ;  /* 0x0000000606067981 */ /* 0x000ea2000c1e1900 */
[----:B------:R-:W-:Y:S02]  /*0180*/  VIADD R8, R0, 0xffffffff ;  /* 0xffffffff00087836 */ /* 0x000fe40000000000 */
[----:B--2---:R-:W-:Y:S01]  /*0190*/  FADD R15, R6, R11 ;  /* 0x0000000b060f7221 */ /* 0x004fe20000000000 */
[----:B------:R-:W-:-:S05]  /*01a0*/  IMAD.IADD R11, R9, 0x1, R0 ;  /* 0x00000001090b7824 */ /* 0x000fca00078e0200 */
[----:B------:R-:W-:Y:S01]  /*01b0*/  IADD3 R10, PT, PT, R11, 0x2, RZ ;  /* 0x000000020b0a7810 */ /* 0x000fe20007ffe0ff */
[----:B------:R0:W-:Y:S03]  /*01c0*/  STG.E desc[UR6][R4.64], R15 ;  /* 0x0000000f04007986 */ /* 0x0001e6000c101906 */
[----:B------:R-:W-:-:S04]  /*01d0*/  ISETP.NE.AND P0, PT, R10, R13, PT ;  /* 0x0000000d0a00720c */ /* 0x000fc80003f05270 */
[----:B------:R-:W-:-:S13]  /*01e0*/  ISETP.NE.OR P0, PT, R9, R8, P0 ;  /* 0x000000080900720c */ /* 0x000fda0000705670 */
[----:B0-----:R-:W-:Y:S05]  /*01f0*/  @P0 BRA `(.L_x_1) ;  /* 0x0000000000100947 */ /* 0x001fea0003800000 */
[----:B---3--:R-:W-:-:S06]  /*0200*/  IMAD.WIDE.U32 R6, R11, 0x4, R2 ;  /* 0x000000040b067825 */ /* 0x008fcc00078e0002 */
[----:B------:R-:W2:Y:S02]  /*0210*/  LDG.E R6, desc[UR6][R6.64+0x4] ;  /* 0x0000040606067981 */ /* 0x000ea4000c1e1900 */
[----:B--2---:R-:W-:-:S05]  /*0220*/  FADD R11, R15, R6 ;  /* 0x000000060f0b7221 */ /* 0x004fca0000000000 */
[----:B------:R0:W-:Y:S02]  /*0230*/  STG.E desc[UR6][R4.64], R11 ;  /* 0x0000000b04007986 */ /* 0x0001e4000c101906 */
.L_x_1:
[----:B------:R-:W-:Y:S05]  /*0240*/  BSYNC.RECONVERGENT B0 ;  /* 0x0000000000007941 */ /* 0x000fea0003800200 */
.L_x_0:
[----:B------:R-:W-:Y:S05]  /*0250*/  @P1 BRA `(.L_x_2) ;  /* 0xfffffffc00a01947 */ /* 0x000fea000383ffff */
[----:B------:R-:W-:Y:S05]  /*0260*/  EXIT ;  /* 0x000000000000794d */ /* 0x000fea0003800000 */
.L_x_3:
[----:B------:R-:W-:-:S00]  /*0270*/  BRA `(.L_x_3) ;  /* 0xfffffffc00fc7947 */ /* 0x000fc0000383ffff */
[----:B------:R-:W-:-:S00]  /*0280*/  NOP ;  /* 0x0000000000007918 */ /* 0x000fc00000000000 */
[----:B------:R-:W-:-:S00]  /*0290*/  NOP ;  /* 0x0000000000007918 */ /* 0x000fc00000000000 */
[----:B------:R-:W-:-:S00]  /*02a0*/  NOP ;  /* 0x0000000000007918 */ /* 0x000fc00000000000 */
[----:B------:R-:W-:-:S00]  /*02b0*/  NOP ;  /* 0x0000000000007918 */ /* 0x000fc00000000000 */
[----:B------:R-:W-:-:S00]  /*02c0*/  NOP ;  /* 0x0000000000007918 */ /* 0x000fc00000000000 */
[----:B------:R-:W-:-:S00]  /*02d0*/  NOP ;  /* 0x0000000000007918 */ /* 0x000fc00000000000 */
[----:B------:R-:W-:-:S00]  /*02e0*/  NOP ;  /* 0x0000000000007918 */ /* 0x000fc00000000000 */
[----:B------:R-:W-:-:S00]  /*02f0*/  NOP ;  /* 0x0000000000007918 */ /* 0x000fc00000000000 */
.L_x_18:


//--------------------- .text._Z20kernelReduceParallelPfii --------------------------
	.section	.text._Z20kernelReduceParallelPfii,"ax",@progbits
	.align	128
        .global         _Z20kernelReduceParallelPfii
        .type           _Z20kernelReduceParallelPfii,@function
        .size           _Z20kernelReduceParallelPfii,(.L_x_19 - _Z20kernelReduceParallelPfii)
        .other          _Z20kernelReduceParallelPfii,@"STO_CUDA_ENTRY STV_DEFAULT"
_Z20kernelReduceParallelPfii:
.text._Z20kernelReduceParallelPfii:
[----:B------:R-:W-:Y:S01]  /*0000*/  LDC R1, c[0x0][0x37c] ;  /* 0x0000df00ff017b82 */ /* 0x000fe20000000800 */
[----:B------:R-:W0:Y:S01]  /*0010*/  S2R R7, SR_TID.X ;  /* 0x0000000000077919 */ /* 0x000e220000002100 */
[----:B------:R-:W0:Y:S01]  /*0020*/  LDCU UR4, c[0x0][0x360] ;  /* 0x00006c00ff0477ac */ /* 0x000e220008000800 */
[----:B------:R-:W0:Y:S01]  /*0030*/  S2R R0, SR_CTAID.X ;  /* 0x0000000000007919 */ /* 0x000e220000002500 */
[----:B------:R-:W1:Y:S01]  /*0040*/  LDCU UR5, c[0x0][0x38c] ;  /* 0x00007180ff0577ac */ /* 0x000e620008000800 */
[----:B0-----:R-:W-:-:S05]  /*0050*/  IMAD R7, R0, UR4, R7 ;  /* 0x0000000400077c24 */ /* 0x001fca000f8e0207 */
[----:B-1----:R-:W-:-:S13]  /*0060*/  ISETP.GE.AND P0, PT, R7, UR5, PT ;  /* 0x0000000507007c0c */ /* 0x002fda000bf06270 */
[----:B------:R-:W-:Y:S05]  /*0070*/  @P0 EXIT ;  /* 0x000000000000094d */ /* 0x000fea0003800000 */
[----:B------:R-:W0:Y:S01]  /*0080*/  LDC.64 R4, c[0x0][0x380] ;  /* 0x0000e000ff047b82 */ /* 0x000e220000000a00 */
[----:B------:R-:W1:Y:S01]  /*0090*/  LDCU.64 UR6, c[0x0][0x358] ;  /* 0x00006b00ff0677ac */ /* 0x000e620008000a00 */
[----:B------:R-:W-:Y:S01]  /*00a0*/  IADD3 R9, PT, PT, R7, UR5, RZ ;  /* 0x0000000507097c10 */ /* 0x000fe2000fffe0ff */
[----:B------:R-:W2:Y:S04]  /*00b0*/  LDCU UR8, c[0x0][0x388] ;  /* 0x00007100ff0877ac */ /* 0x000ea80008000800 */
[----:B0-----:R-:W-:-:S04]  /*00c0*/  IMAD.WIDE R2, R9, 0x4, R4 ;  /* 0x0000000409027825 */ /* 0x001fc800078e0204 */
[----:B------:R-:W-:Y:S01]  /*00d0*/  IMAD.WIDE R4, R7, 0x4, R4 ;  /* 0x0000000407047825 */ /* 0x000fe200078e0204 */
[----:B-1----:R-:W3:Y:S04]  /*00e0*/  LDG.E R0, desc[UR6][R2.64] ;  /* 0x0000000602007981 */ /* 0x002ee8000c1e1900 */
[----:B------:R-:W3:Y:S01]  /*00f0*/  LDG.E R11, desc[UR6][R4.64] ;  /* 0x00000006040b7981 */ /* 0x000ee2000c1e1900 */
[----:B------:R-:W-:Y:S01]  /*0100*/  IADD3 R9, PT, PT, R9, 0x2, RZ ;  /* 0x0000000209097810 */ /* 0x000fe20007ffe0ff */
[----:B------:R-:W-:-:S03]  /*0110*/  UIADD3 UR4, UPT, UPT, UR5, -0x1, URZ ;  /* 0xffffffff05047890 */ /* 0x000fc6000fffe0ff */
[----:B--2---:R-:W-:-:S04]  /*0120*/  ISETP.NE.AND P0, PT, R9, UR8, PT ;  /* 0x0000000809007c0c */ /* 0x004fc8000bf05270 */
[----:B------:R-:W-:Y:S01]  /*0130*/  ISETP.NE.OR P0, PT, R7, UR4, P0 ;  /* 0x0000000407007c0c */ /* 0x000fe20008705670 */
[----:B---3--:R-:W-:-:S05]  /*0140*/  FADD R11, R0, R11 ;  /* 0x0000000b000b7221 */ /* 0x008fca0000000000 */
[----:B------:R0:W-:Y:S07]  /*0150*/  STG.E desc[UR6][R4.64], R11 ;  /* 0x0000000b04007986 */ /* 0x0001ee000c101906 */
[----:B------:R-:W-:Y:S05]  /*0160*/  @P0 EXIT ;  /* 0x000000000000094d */ /* 0x000fea0003800000 */
[----:B------:R-:W0:Y:S02]  /*0170*/  LDG.E R2, desc[UR6][R2.64+0x4] ;  /* 0x0000040602027981 */ /* 0x000e24000c1e1900 */
[----:B0-----:R-:W-:-:S05]  /*0180*/  FADD R11, R11, R2 ;  /* 0x000000020b0b7221 */ /* 0x001fca0000000000 */
[----:B------:R-:W-:Y:S01]  /*0190*/  STG.E desc[UR6][R4.64], R11 ;  /* 0x0000000b04007986 */ /* 0x000fe2000c101906 */
[----:B------:R-:W-:Y:S05]  /*01a0*/  EXIT ;  /* 0x000000000000794d */ /* 0x000fea0003800000 */
.L_x_4:
        /* <DEDUP_REMOVED lines=13> */
.L_x_19:


//--------------------- .text._Z18kernelReduceAtomicPfi --------------------------
	.section	.text._Z18kernelReduceAtomicPfi,"ax",@progbits
	.align	128
        .global         _Z18kernelReduceAtomicPfi
        .type           _Z18kernelReduceAtomicPfi,@function
        .size           _Z18kernelReduceAtomicPfi,(.L_x_20 - _Z18kernelReduceAtomicPfi)
        .other          _Z18kernelReduceAtomicPfi,@"STO_CUDA_ENTRY STV_DEFAULT"
_Z18kernelReduceAtomicPfi:
.text._Z18kernelReduceAtomicPfi:
        /* <DEDUP_REMOVED lines=10> */
[----:B0-----:R-:W-:-:S06]  /*00a0*/  IMAD.WIDE R2, R5, 0x4, R2 ;  /* 0x0000000405027825 */ /* 0x001fcc00078e0202 */
[----:B-1----:R-:W2:Y:S01]  /*00b0*/  LDG.E R3, desc[UR4][R2.64] ;  /* 0x0000000402037981 */ /* 0x002ea2000c1e1900 */
[----:B------:R-:W2:Y:S03]  /*00c0*/  LDC.64 R4, c[0x0][0x380] ;  /* 0x0000e000ff047b82 */ /* 0x000ea60000000a00 */
[----:B--2---:R-:W-:Y:S01]  /*00d0*/  REDG.E.ADD.F32.FTZ.RN.STRONG.GPU desc[UR4][R4.64], R3 ;  /* 0x00000003040079a6 */ /* 0x004fe2000c12f304 */
[----:B------:R-:W-:Y:S05]  /*00e0*/  EXIT ;  /* 0x000000000000794d */ /* 0x000fea0003800000 */
.L_x_5:
        /* <DEDUP_REMOVED lines=9> */
.L_x_20:


//--------------------- .text._Z12kernelReducePfi --------------------------
	.section	.text._Z12kernelReducePfi,"ax",@progbits
	.align	128
        .global         _Z12kernelReducePfi
        .type           _Z12kernelReducePfi,@function
        .size           _Z12kernelReducePfi,(.L_x_21 - _Z12kernelReducePfi)
        .other          _Z12kernelReducePfi,@"STO_CUDA_ENTRY STV_DEFAULT"
_Z12kernelReducePfi:
.text._Z12kernelReducePfi:
[----:B------:R-:W-:Y:S08]  /*0000*/  LDC R1, c[0x0][0x37c] ;  /* 0x0000df00ff017b82 */ /* 0x000ff00000000800 */
[----:B------:R-:W0:Y:S02]  /*0010*/  LDC R4, c[0x0][0x388] ;  /* 0x0000e200ff047b82 */ /* 0x000e240000000800 */
[----:B0-----:R-:W-:-:S13]  /*0020*/  ISETP.GE.AND P0, PT, R4, 0x2, PT ;  /* 0x000000020400780c */ /* 0x001fda0003f06270 */
[----:B------:R-:W-:Y:S05]  /*0030*/  @!P0 EXIT ;  /* 0x000000000000894d */ /* 0x000fea0003800000 */
[----:B------:R-:W0:Y:S01]  /*0040*/  LDC.64 R2, c[0x0][0x380] ;  /* 0x0000e000ff027b82 */ /* 0x000e220000000a00 */
[----:B------:R-:W0:Y:S01]  /*0050*/  LDCU.64 UR6, c[0x0][0x358] ;  /* 0x00006b00ff0677ac */ /* 0x000e220008000a00 */
[----:B------:R-:W-:-:S04]  /*0060*/  IADD3 R0, PT, PT, R4, -0x2, RZ ;  /* 0xfffffffe04007810 */ /* 0x000fc80007ffe0ff */
[----:B------:R-:W-:Y:S02]  /*0070*/  ISETP.GE.U32.AND P0, PT, R0, 0xf, PT ;  /* 0x0000000f0000780c */ /* 0x000fe40003f06070 */
[----:B------:R-:W-:Y:S01]  /*0080*/  IADD3 R0, PT, PT, R4, -0x1, RZ ;  /* 0xffffffff04007810 */ /* 0x000fe20007ffe0ff */
[----:B------:R-:W-:-:S03]  /*0090*/  HFMA2 R8, -RZ, RZ, 0, 5.9604644775390625e-08 ;  /* 0x00000001ff087431 */ /* 0x000fc600000001ff */
[----:B------:R-:W-:Y:S01]  /*00a0*/  LOP3.LUT R6, R0, 0xf, RZ, 0xc0, !PT ;  /* 0x0000000f00067812 */ /* 0x000fe200078ec0ff */
[----:B0-----:R0:W5:Y:S06]  /*00b0*/  LDG.E R7, desc[UR6][R2.64] ;  /* 0x0000000602077981 */ /* 0x00116c000c1e1900 */
[----:B------:R-:W-:Y:S05]  /*00c0*/  @!P0 BRA `(.L_x_6) ;  /* 0x0000000000bc8947 */ /* 0x000fea0003800000 */
[----:B------:R-:W1:Y:S01]  /*00d0*/  LDCU.64 UR4, c[0x0][0x380] ;  /* 0x00007000ff0477ac */ /* 0x000e620008000a00 */
[----:B------:R-:W-:Y:S02]  /*00e0*/  LOP3.LUT R12, R0, 0xfffffff0, RZ, 0xc0, !PT ;  /* 0xfffffff0000c7812 */ /* 0x000fe400078ec0ff */
[----:B------:R-:W-:Y:S02]  /*00f0*/  MOV R8, RZ ;  /* 0x000000ff00087202 */ /* 0x000fe40000000f00 */
[----:B------:R-:W-:Y:S01]  /*0100*/  IADD3 R12, PT, PT, -R12, RZ, RZ ;  /* 0x000000ff0c0c7210 */ /* 0x000fe20007ffe1ff */
[----:B-1----:R-:W-:-:S04]  /*0110*/  UIADD3 UR4, UP0, UPT, UR4, 0x20, URZ ;  /* 0x0000002004047890 */ /* 0x002fc8000ff1e0ff */
[----:B------:R-:W-:Y:S02]  /*0120*/  UIADD3.X UR5, UPT, UPT, URZ, UR5, URZ, UP0, !UPT ;  /* 0x00000005ff057290 */ /* 0x000fe400087fe4ff */
[----:B------:R-:W-:-:S04]  /*0130*/  MOV R4, UR4 ;  /* 0x0000000400047c02 */ /* 0x000fc80008000f00 */
[----:B------:R-:W-:-:S07]  /*0140*/  MOV R5, UR5 ;  /* 0x0000000500057c02 */ /* 0x000fce0008000f00 */
.L_x_7:
[----:B------:R-:W2:Y:S04]  /*0150*/  LDG.E R22, desc[UR6][R4.64+-0x1c] ;  /* 0xffffe40604167981 */ /* 0x000ea8000c1e1900 */
[----:B------:R-:W3:Y:S04]  /*0160*/  LDG.E R21, desc[UR6][R4.64+-0x18] ;  /* 0xffffe80604157981 */ /* 0x000ee8000c1e1900 */
[----:B------:R-:W4:Y:S04]  /*0170*/  LDG.E R24, desc[UR6][R4.64+-0x14] ;  /* 0xffffec0604187981 */ /* 0x000f28000c1e1900 */
        /* <DEDUP_REMOVED lines=12> */
[----:B------:R1:W4:Y:S01]  /*0240*/  LDG.E R9, desc[UR6][R4.64+0x20] ;  /* 0x0000200604097981 */ /* 0x000322000c1e1900 */
[----:B------:R-:W-:-:S02]  /*0250*/  IADD3 R12, PT, PT, R12, 0x10, RZ ;  /* 0x000000100c0c7810 */ /* 0x000fc40007ffe0ff */
[----:B------:R-:W-:Y:S02]  /*0260*/  IADD3 R8, PT, PT, R8, 0x10, RZ ;  /* 0x0000001008087810 */ /* 0x000fe40007ffe0ff */
[----:B------:R-:W-:Y:S02]  /*0270*/  ISETP.NE.AND P0, PT, R12, RZ, PT ;  /* 0x000000ff0c00720c */ /* 0x000fe40003f05270 */
[----:B-1----:R-:W-:-:S04]  /*0280*/  IADD3 R4, P1, PT, R4, 0x40, RZ ;  /* 0x0000004004047810 */ /* 0x002fc80007f3e0ff */
[----:B------:R-:W-:Y:S01]  /*0290*/  IADD3.X R5, PT, PT, RZ, R5, RZ, P1, !PT ;  /* 0x00000005ff057210 */ /* 0x000fe20000ffe4ff */
[----:B--2--5:R-:W-:-:S04]  /*02a0*/  FADD R22, R22, R7 ;  /* 0x0000000716167221 */ /* 0x024fc80000000000 */
[----:B---3--:R-:W-:-:S04]  /*02b0*/  FADD R21, R22, R21 ;  /* 0x0000001516157221 */ /* 0x008fc80000000000 */
[----:B----4-:R-:W-:-:S04]  /*02c0*/  FADD R21, R21, R24 ;  /* 0x0000001815157221 */ /* 0x010fc80000000000 */
[----:B------:R-:W-:-:S04]  /*02d0*/  FADD R21, R21, R26 ;  /* 0x0000001a15157221 */ /* 0x000fc80000000000 */
        /* <DEDUP_REMOVED lines=11> */
[----:B------:R-:W-:Y:S01]  /*0390*/  FADD R7, R10, R9 ;  /* 0x000000090a077221 */ /* 0x000fe20000000000 */
[----:B------:R-:W-:Y:S06]  /*03a0*/  @P0 BRA `(.L_x_7) ;  /* 0xfffffffc00680947 */ /* 0x000fec000383ffff */
[----:B------:R-:W-:-:S07]  /*03b0*/  IADD3 R8, PT, PT, R8, 0x1, RZ ;  /* 0x0000000108087810 */ /* 0x000fce0007ffe0ff */
.L_x_6:
[----:B------:R-:W-:-:S13]  /*03c0*/  ISETP.NE.AND P0, PT, R6, RZ, PT ;  /* 0x000000ff0600720c */ /* 0x000fda0003f05270 */
[----:B------:R-:W-:Y:S05]  /*03d0*/  @!P0 BRA `(.L_x_8) ;  /* 0x0000000000d08947 */ /* 0x000fea0003800000 */
[----:B------:R-:W-:Y:S02]  /*03e0*/  ISETP.GE.U32.AND P0, PT, R6, 0x8, PT ;  /* 0x000000080600780c */ /* 0x000fe40003f06070 */
[----:B------:R-:W-:-:S04]  /*03f0*/  LOP3.LUT R10, R0, 0x7, RZ, 0xc0, !PT ;  /* 0x00000007000a7812 */ /* 0x000fc800078ec0ff */
[----:B------:R-:W-:-:S07]  /*0400*/  ISETP.NE.AND P1, PT, R10, RZ, PT ;  /* 0x000000ff0a00720c */ /* 0x000fce0003f25270 */
[----:B------:R-:W-:Y:S06]  /*0410*/  @!P0 BRA `(.L_x_9) ;  /* 0x00000000004c8947 */ /* 0x000fec0003800000 */
[----:B------:R-:W1:Y:S02]  /*0420*/  LDC.64 R4, c[0x0][0x380] ;  /* 0x0000e000ff047b82 */ /* 0x000e640000000a00 */
[----:B-1----:R-:W-:-:S05]  /*0430*/  IMAD.WIDE.U32 R4, R8, 0x4, R4 ;  /* 0x0000000408047825 */ /* 0x002fca00078e0004 */
[----:B------:R-:W2:Y:S04]  /*0440*/  LDG.E R6, desc[UR6][R4.64] ;  /* 0x0000000604067981 */ /* 0x000ea8000c1e1900 */
[----:B------:R-:W3:Y:S04]  /*0450*/  LDG.E R9, desc[UR6][R4.64+0x4] ;  /* 0x0000040604097981 */ /* 0x000ee8000c1e1900 */
[----:B------:R-:W4:Y:S04]  /*0460*/  LDG.E R11, desc[UR6][R4.64+0x8] ;  /* 0x00000806040b7981 */ /* 0x000f28000c1e1900 */
[----:B------:R-:W4:Y:S04]  /*0470*/  LDG.E R13, desc[UR6][R4.64+0xc] ;  /* 0x00000c06040d7981 */ /* 0x000f28000c1e1900 */
[----:B------:R-:W4:Y:S04]  /*0480*/  LDG.E R15, desc[UR6][R4.64+0x10] ;  /* 0x00001006040f7981 */ /* 0x000f28000c1e1900 */
[----:B------:R-:W4:Y:S04]  /*0490*/  LDG.E R17, desc[UR6][R4.64+0x14] ;  /* 0x0000140604117981 */ /* 0x000f28000c1e1900 */
[----:B------:R-:W4:Y:S04]  /*04a0*/  LDG.E R19, desc[UR6][R4.64+0x18] ;  /* 0x0000180604137981 */ /* 0x000f28000c1e1900 */
[----:B------:R-:W4:Y:S01]  /*04b0*/  LDG.E R21, desc[UR6][R4.64+0x1c] ;  /* 0x00001c0604157981 */ /* 0x000f22000c1e1900 */
[----:B------:R-:W-:Y:S01]  /*04c0*/  IADD3 R8, PT, PT, R8, 0x8, RZ ;  /* 0x0000000808087810 */ /* 0x000fe20007ffe0ff */
[----:B--2--5:R-:W-:-:S04]  /*04d0*/  FADD R6, R7, R6 ;  /* 0x0000000607067221 */ /* 0x024fc80000000000 */
[----:B---3--:R-:W-:-:S04]  /*04e0*/  FADD R6, R6, R9 ;  /* 0x0000000906067221 */ /* 0x008fc80000000000 */
[----:B----4-:R-:W-:-:S04]  /*04f0*/  FADD R6, R6, R11 ;  /* 0x0000000b06067221 */ /* 0x010fc80000000000 */
[----:B------:R-:W-:-:S04]  /*0500*/  FADD R6, R6, R13 ;  /* 0x0000000d06067221 */ /* 0x000fc80000000000 */
[----:B------:R-:W-:-:S04]  /*0510*/  FADD R6, R6, R15 ;  /* 0x0000000f06067221 */ /* 0x000fc80000000000 */
[----:B------:R-:W-:-:S04]  /*0520*/  FADD R6, R6, R17 ;  /* 0x0000001106067221 */ /* 0x000fc80000000000 */
[----:B------:R-:W-:-:S04]  /*0530*/  FADD R6, R6, R19 ;  /* 0x0000001306067221 */ /* 0x000fc80000000000 */
[----:B------:R-:W-:-:S07]  /*0540*/  FADD R7, R6, R21 ;  /* 0x0000001506077221 */ /* 0x000fce0000000000 */
.L_x_9:
        /* <DEDUP_REMOVED lines=10> */
[----:B------:R-:W4:Y:S01]  /*05f0*/  LDG.E R13, desc[UR6][R4.64+0xc] ;  /* 0x00000c06040d7981 */ /* 0x000f22000c1e1900 */
[----:B------:R-:W-:Y:S01]  /*0600*/  IADD3 R8, PT, PT, R8, 0x4, RZ ;  /* 0x0000000408087810 */ /* 0x000fe20007ffe0ff */
[----:B--2--5:R-:W-:-:S04]  /*0610*/  FADD R6, R7, R6 ;  /* 0x0000000607067221 */ /* 0x024fc80000000000 */
[----:B---3--:R-:W-:-:S04]  /*0620*/  FADD R6, R6, R9 ;  /* 0x0000000906067221 */ /* 0x008fc80000000000 */
[----:B----4-:R-:W-:-:S04]  /*0630*/  FADD R6, R6, R11 ;  /* 0x0000000b06067221 */ /* 0x010fc80000000000 */
[----:B------:R-:W-:-:S07]  /*0640*/  FADD R7, R6, R13 ;  /* 0x0000000d06077221 */ /* 0x000fce0000000000 */
.L_x_10:
[----:B------:R-:W-:Y:S05]  /*0650*/  @!P1 BRA `(.L_x_8) ;  /* 0x0000000000309947 */ /* 0x000fea0003800000 */
[----:B------:R-:W1:Y:S01]  /*0660*/  LDC.64 R4, c[0x0][0x380] ;  /* 0x0000e000ff047b82 */ /* 0x000e620000000a00 */
[----:B------:R-:W-:Y:S01]  /*0670*/  IADD3 R0, PT, PT, -R0, RZ, RZ ;  /* 0x000000ff00007210 */ /* 0x000fe20007ffe1ff */
[----:B-1----:R-:W-:-:S07]  /*0680*/  IMAD.WIDE.U32 R8, R8, 0x4, R4 ;  /* 0x0000000408087825 */ /* 0x002fce00078e0004 */
.L_x_11:
[----:B------:R-:W-:Y:S02]  /*0690*/  MOV R4, R8 ;  /* 0x0000000800047202 */ /* 0x000fe40000000f00 */
[----:B------:R-:W-:-:S05]  /*06a0*/  MOV R5, R9 ;  /* 0x0000000900057202 */ /* 0x000fca0000000f00 */
[----:B------:R-:W2:Y:S01]  /*06b0*/  LDG.E R4, desc[UR6][R4.64] ;  /* 0x0000000604047981 */ /* 0x000ea2000c1e1900 */
[----:B------:R-:W-:Y:S02]  /*06c0*/  IADD3 R0, PT, PT, R0, 0x1, RZ ;  /* 0x0000000100007810 */ /* 0x000fe40007ffe0ff */
[----:B------:R-:W-:Y:S02]  /*06d0*/  IADD3 R8, P1, PT, R8, 0x4, RZ ;  /* 0x0000000408087810 */ /* 0x000fe40007f3e0ff */
[----:B------:R-:W-:Y:S02]  /*06e0*/  ISETP.NE.AND P0, PT, R0, RZ, PT ;  /* 0x000000ff0000720c */ /* 0x000fe40003f05270 */
[----:B------:R-:W-:Y:S01]  /*06f0*/  IADD3.X R9, PT, PT, RZ, R9, RZ, P1, !PT ;  /* 0x00000009ff097210 */ /* 0x000fe20000ffe4ff */
[----:B--2--5:R-:W-:-:S10]  /*0700*/  FADD R7, R4, R7 ;  /* 0x0000000704077221 */ /* 0x024fd40000000000 */
[----:B------:R-:W-:Y:S05]  /*0710*/  @P0 BRA `(.L_x_11) ;  /* 0xfffffffc00dc0947 */ /* 0x000fea000383ffff */
.L_x_8:
[----:B-----5:R-:W-:Y:S01]  /*0720*/  STG.E desc[UR6][R2.64], R7 ;  /* 0x0000000702007986 */ /* 0x020fe2000c101906 */
[----:B------:R-:W-:Y:S05]  /*0730*/  EXIT ;  /* 0x000000000000794d */ /* 0x000fea0003800000 */
.L_x_12:
        /* <DEDUP_REMOVED lines=12> */
.L_x_21:


//--------------------- .text._Z20kernelParallelSquarePfi --------------------------
	.section	.text._Z20kernelParallelSquarePfi,"ax",@progbits
	.align	128
        .global         _Z20kernelParallelSquarePfi
        .type           _Z20kernelParallelSquarePfi,@function
        .size           _Z20kernelParallelSquarePfi,(.L_x_22 - _Z20kernelParallelSquarePfi)
        .other          _Z20kernelParallelSquarePfi,@"STO_CUDA_ENTRY STV_DEFAULT"
_Z20kernelParallelSquarePfi:
.text._Z20kernelParallelSquarePfi:
[----:B------:R-:W0:Y:S01]  /*0000*/  LDC R1, c[0x0][0x37c] ;  /* 0x0000df00ff017b82 */ /* 0x000e220000000800 */
[----:B------:R-:W1:Y:S01]  /*0010*/  S2R R11, SR_TID.X ;  /* 0x00000000000b7919 */ /* 0x000e620000002100 */
[----:B------:R-:W2:Y:S06]  /*0020*/  LDCU UR5, c[0x0][0x2fc] ;  /* 0x00005f80ff0577ac */ /* 0x000eac0008000800 */
[----:B------:R-:W1:Y:S01]  /*0030*/  LDC R13, c[0x0][0x360] ;  /* 0x0000d800ff0d7b82 */ /* 0x000e620000000800 */
[----:B0-----:R-:W-:Y:S01]  /*0040*/  VIADD R1, R1, 0xffffffe8 ;  /* 0xffffffe801017836 */ /* 0x001fe20000000000 */
[----:B------:R-:W1:Y:S01]  /*0050*/  S2R R10, SR_CTAID.X ;  /* 0x00000000000a7919 */ /* 0x000e620000002500 */
[----:B------:R-:W0:Y:S01]  /*0060*/  LDCU UR6, c[0x0][0x388] ;  /* 0x00007100ff0677ac */ /* 0x000e220008000800 */
[----:B------:R-:W3:Y:S02]  /*0070*/  LDCU UR4, c[0x0][0x2f8] ;  /* 0x00005f00ff0477ac */ /* 0x000ee40008000800 */
[----:B---3--:R-:W-:-:S05]  /*0080*/  IADD3 R6, P1, PT, R1, UR4, RZ ;  /* 0x0000000401067c10 */ /* 0x008fca000ff3e0ff */
[----:B--2---:R-:W-:Y:S02]  /*0090*/  IMAD.X R7, RZ, RZ, UR5, P1 ;  /* 0x00000005ff077e24 */ /* 0x004fe400088e06ff */
[----:B-1----:R-:W-:-:S05]  /*00a0*/  IMAD R2, R13, R10, R11 ;  /* 0x0000000a0d027224 */ /* 0x002fca00078e020b */
[----:B0-----:R-:W-:-:S13]  /*00b0*/  ISETP.GE.AND P0, PT, R2, UR6, PT ;  /* 0x0000000602007c0c */ /* 0x001fda000bf06270 */
[----:B------:R-:W-:Y:S05]  /*00c0*/  @P0 EXIT ;  /* 0x000000000000094d */ /* 0x000fea0003800000 */
[----:B------:R-:W0:Y:S01]  /*00d0*/  LDC R12, c[0x0][0x370] ;  /* 0x0000dc00ff0c7b82 */ /* 0x000e220000000800 */
[----:B------:R-:W-:Y:S01]  /*00e0*/  MOV R0, 0x10 ;  /* 0x0000001000007802 */ /* 0x000fe20000000f00 */
[----:B------:R1:W-:Y:S01]  /*00f0*/  STL.64 [R1+0x8], R10 ;  /* 0x0000080a01007387 */ /* 0x0003e20000100a00 */
[----:B------:R-:W2:Y:S03]  /*0100*/  LDCU.64 UR4, c[0x4][0x8] ;  /* 0x01000100ff0477ac */ /* 0x000ea60008000a00 */
[----:B------:R1:W-:Y:S01]  /*0110*/  STL [R1+0x10], R2 ;  /* 0x0000100201007387 */ /* 0x0003e20000100800 */
[----:B------:R-:W3:Y:S01]  /*0120*/  LDCU.64 UR36, c[0x0][0x358] ;  /* 0x00006b00ff2477ac */ /* 0x000ee20008000a00 */
[----:B------:R1:W4:Y:S01]  /*0130*/  LDC.64 R8, c[0x4][R0] ;  /* 0x0100000000087b82 */ /* 0x0003220000000a00 */
[----:B--2---:R-:W-:Y:S02]  /*0140*/  MOV R4, UR4 ;  /* 0x0000000400047c02 */ /* 0x004fe40008000f00 */
[----:B------:R-:W-:Y:S01]  /*0150*/  MOV R5, UR5 ;  /* 0x0000000500057c02 */ /* 0x000fe20008000f00 */
[----:B0--3--:R1:W-:Y:S06]  /*0160*/  STL.64 [R1], R12 ;  /* 0x0000000c01007387 */ /* 0x0093ec0000100a00 */
[----:B------:R-:W-:-:S07]  /*0170*/  LEPC R20, `(.L_x_13) ;  /* 0x000000001014794e */ /* 0x000fce0000000000 */
[----:B-1--4-:R-:W-:Y:S05]  /*0180*/  CALL.ABS.NOINC R8 ;  /* 0x0000000008007343 */ /* 0x012fea0003c00000 */
.L_x_13:
[----:B------:R-:W0:Y:S02]  /*0190*/  LDC.64 R4, c[0x0][0x380] ;  /* 0x0000e000ff047b82 */ /* 0x000e240000000a00 */
[----:B0-----:R-:W-:-:S05]  /*01a0*/  IMAD.WIDE R2, R2, 0x4, R4 ;  /* 0x0000000402027825 */ /* 0x001fca00078e0204 */
[----:B------:R-:W2:Y:S02]  /*01b0*/  LDG.E R0, desc[UR36][R2.64] ;  /* 0x0000002402007981 */ /* 0x000ea4000c1e1900 */
[----:B--2---:R-:W-:-:S05]  /*01c0*/  FMUL R5, R0, R0 ;  /* 0x0000000000057220 */ /* 0x004fca0000400000 */
[----:B------:R-:W-:Y:S01]  /*01d0*/  STG.E desc[UR36][R2.64], R5 ;  /* 0x0000000502007986 */ /* 0x000fe2000c101924 */
[----:B------:R-:W-:Y:S05]  /*01e0*/  EXIT ;  /* 0x000000000000794d */ /* 0x000fea0003800000 */
.L_x_14:
        /* <DEDUP_REMOVED lines=9> */
.L_x_22:


//--------------------- .text._Z12kernelSquarePf  --------------------------
	.section	.text._Z12kernelSquarePf,"ax",@progbits
	.align	128
        .global         _Z12kernelSquarePf
        .type           _Z12kernelSquarePf,@function
        .size           _Z12kernelSquarePf,(.L_x_23 - _Z12kernelSquarePf)
        .other          _Z12kernelSquarePf,@"STO_CUDA_ENTRY STV_DEFAULT"
_Z12kernelSquarePf:
.text._Z12kernelSquarePf:
[----:B------:R-:W-:Y:S08]  /*0000*/  LDC R1, c[0x0][0x37c] ;  /* 0x0000df00ff017b82 */ /* 0x000ff00000000800 */
[----:B------:R-:W0:Y:S01]  /*0010*/  LDC.64 R2, c[0x0][0x380] ;  /* 0x0000e000ff027b82 */ /* 0x000e220000000a00 */
[----:B------:R-:W0:Y:S02]  /*0020*/  LDCU.64 UR4, c[0x0][0x358] ;  /* 0x00006b00ff0477ac */ /* 0x000e240008000a00 */
[----:B0-----:R-:W2:Y:S04]  /*0030*/  LDG.E R0, desc[UR4][R2.64] ;  /* 0x0000000402007981 */ /* 0x001ea8000c1e1900 */
[----:B------:R-:W3:Y:S04]  /*0040*/  LDG.E R4, desc[UR4][R2.64+0x4] ;  /* 0x0000040402047981 */ /* 0x000ee8000c1e1900 */
[----:B------:R-:W4:Y:S04]  /*0050*/  LDG.E R6, desc[UR4][R2.64+0x8] ;  /* 0x0000080402067981 */ /* 0x000f28000c1e1900 */
[----:B------:R-:W5:Y:S04]  /*0060*/  LDG.E R8, desc[UR4][R2.64+0xc] ;  /* 0x00000c0402087981 */ /* 0x000f68000c1e1900 */
[----:B------:R-:W5:Y:S04]  /*0070*/  LDG.E R10, desc[UR4][R2.64+0x10] ;  /* 0x00001004020a7981 */ /* 0x000f68000c1e1900 */
[----:B------:R-:W5:Y:S04]  /*0080*/  LDG.E R12, desc[UR4][R2.64+0x14] ;  /* 0x00001404020c7981 */ /* 0x000f68000c1e1900 */
[----:B------:R-:W5:Y:S04]  /*0090*/  LDG.E R14, desc[UR4][R2.64+0x18] ;  /* 0x00001804020e7981 */ /* 0x000f68000c1e1900 */
[----:B------:R-:W5:Y:S04]  /*00a0*/  LDG.E R16, desc[UR4][R2.64+0x1c] ;  /* 0x00001c0402107981 */ /* 0x000f68000c1e1900 */
[----:B------:R-:W5:Y:S04]  /*00b0*/  LDG.E R18, desc[UR4][R2.64+0x20] ;  /* 0x0000200402127981 */ /* 0x000f68000c1e1900 */
[----:B------:R-:W5:Y:S01]  /*00c0*/  LDG.E R20, desc[UR4][R2.64+0x24] ;  /* 0x0000240402147981 */ /* 0x000f62000c1e1900 */
[----:B--2---:R-:W-:Y:S01]  /*00d0*/  FMUL R5, R0, R0 ;  /* 0x0000000000057220 */ /* 0x004fe20000400000 */
[----:B---3--:R-:W-:-:S04]  /*00e0*/  FMUL R7, R4, R4 ;  /* 0x0000000404077220 */ /* 0x008fc80000400000 */
[----:B------:R-:W-:Y:S01]  /*00f0*/  STG.E desc[UR4][R2.64], R5 ;  /* 0x0000000502007986 */ /* 0x000fe2000c101904 */
[----:B----4-:R-:W-:-:S03]  /*0100*/  FMUL R9, R6, R6 ;  /* 0x0000000606097220 */ /* 0x010fc60000400000 */
[----:B------:R-:W-:Y:S01]  /*0110*/  STG.E desc[UR4][R2.64+0x4], R7 ;  /* 0x0000040702007986 */ /* 0x000fe2000c101904 */
[----:B-----5:R-:W-:-:S03]  /*0120*/  FMUL R11, R8, R8 ;  /* 0x00000008080b7220 */ /* 0x020fc60000400000 */
[----:B------:R-:W-:Y:S01]  /*0130*/  STG.E desc[UR4][R2.64+0x8], R9 ;  /* 0x0000080902007986 */ /* 0x000fe2000c101904 */
[----:B------:R-:W-:-:S03]  /*0140*/  FMUL R13, R10, R10 ;  /* 0x0000000a0a0d7220 */ /* 0x000fc60000400000 */
        /* <DEDUP_REMOVED lines=10> */
[----:B------:R-:W-:Y:S04]  /*01f0*/  STG.E desc[UR4][R2.64+0x20], R21 ;  /* 0x0000201502007986 */ /* 0x000fe8000c101904 */
[----:B------:R-:W-:Y:S01]  /*0200*/  STG.E desc[UR4][R2.64+0x24], R23 ;  /* 0x0000241702007986 */ /* 0x000fe2000c101904 */
[----:B------:R-:W-:Y:S05]  /*0210*/  EXIT ;  /* 0x000000000000794d */ /* 0x000fea0003800000 */
.L_x_15:
        /* <DEDUP_REMOVED lines=14> */
.L_x_23:


//--------------------- .text._Z16kernelHelloWorldv --------------------------
	.section	.text._Z16kernelHelloWorldv,"ax",@progbits
	.align	128
        .global         _Z16kernelHelloWorldv
        .type           _Z16kernelHelloWorldv,@function
        .size           _Z16kernelHelloWorldv,(.L_x_24 - _Z16kernelHelloWorldv)
        .other          _Z16kernelHelloWorldv,@"STO_CUDA_ENTRY STV_DEFAULT"
_Z16kernelHelloWorldv:
.text._Z16kernelHelloWorldv:
[----:B------:R-:W0:Y:S01]  /*0000*/  LDC R1, c[0x0][0x37c] ;  /* 0x0000df00ff017b82 */ /* 0x000e220000000800 */
[----:B------:R-:W-:Y:S01]  /*0010*/  MOV R0, 0x10 ;  /* 0x0000001000007802 */ /* 0x000fe20000000f00 */
[----:B------:R-:W1:Y:S01]  /*0020*/  LDCU.64 UR4, c[0x4][URZ] ;  /* 0x01000000ff0477ac */ /* 0x000e620008000a00 */
[----:B------:R-:W-:-:S05]  /*0030*/  CS2R R6, SRZ ;  /* 0x0000000000067805 */ /* 0x000fca000001ff00 */
[----:B------:R2:W3:Y:S01]  /*0040*/  LDC.64 R2, c[0x4][R0] ;  /* 0x0100000000027b82 */ /* 0x0004e20000000a00 */
[----:B-1----:R-:W-:Y:S02]  /*0050*/  IMAD.U32 R4, RZ, RZ, UR4 ;  /* 0x00000004ff047e24 */ /* 0x002fe4000f8e00ff */
[----:B--2---:R-:W-:-:S07]  /*0060*/  IMAD.U32 R5, RZ, RZ, UR5 ;  /* 0x00000005ff057e24 */ /* 0x004fce000f8e00ff */
[----:B------:R-:W-:-:S07]  /*0070*/  LEPC R20, `(.L_x_16) ;  /* 0x000000001014794e */ /* 0x000fce0000000000 */
[----:B0--3--:R-:W-:Y:S05]  /*0080*/  CALL.ABS.NOINC R2 ;  /* 0x0000000002007343 */ /* 0x009fea0003c00000 */
.L_x_16:
[----:B------:R-:W-:Y:S05]  /*0090*/  EXIT ;  /* 0x000000000000794d */ /* 0x000fea0003800000 */
.L_x_17:
        /* <DEDUP_REMOVED lines=14> */
.L_x_24:


//--------------------- .nv.global.init           --------------------------
	.section	.nv.global.init,"aw",@progbits
.nv.global.init:
	.type		$str,@object
	.size		$str,($str$1 - $str)
$str:
        /*0000*/ 	.byte	0x48, 0x65, 0x6c, 0x6c, 0x6f, 0x20, 0x77, 0x6f, 0x72, 0x6c, 0x64, 0x0a, 0x00
	.type		$str$1,@object
	.size		$str$1,(.L_1 - $str$1)
$str$1:
        /*000d*/ 	.byte	0x67, 0x72, 0x69, 0x64, 0x44, 0x69, 0x6d, 0x2e, 0x78, 0x3d, 0x25, 0x69, 0x20, 0x20, 0x62, 0x6c
        /*001d*/ 	.byte	0x6f, 0x63, 0x6b, 0x44, 0x69, 0x6d, 0x2e, 0x78, 0x3d, 0x25, 0x69, 0x20, 0x62, 0x6c, 0x6f, 0x63
        /*002d*/ 	.byte	0x6b, 0x49, 0x64, 0x78, 0x2e, 0x78, 0x3d, 0x25, 0x69, 0x20, 0x74, 0x68, 0x72, 0x65, 0x61, 0x64
        /*003d*/ 	.byte	0x49, 0x64, 0x78, 0x2e, 0x78, 0x3d, 0x25, 0x69, 0x20, 0x69, 0x3d, 0x25, 0x69, 0x20, 0x0a, 0x00
.L_1:


//--------------------- .nv.shared.reserved.0     --------------------------
	.section	.nv.shared.reserved.0,"aw",@nobits
	.weak		__nv_reservedSMEM_offset_0_alias
	.size		__nv_reservedSMEM_offset_0_alias, 0, 64
	.other		__nv_reservedSMEM_offset_0_alias,@"STO_CUDA_RESERVED_SHARED STV_DEFAULT"
__nv_reservedSMEM_offset_0_alias:
	.zero		0
	.zero		64


//--------------------- .nv.constant0._Z21kernelReduceParallel2Pfi --------------------------
	.section	.nv.constant0._Z21kernelReduceParallel2Pfi,"a",@progbits
	.sectionflags	@""
	.align	4
.nv.constant0._Z21kernelReduceParallel2Pfi:
	.zero		908


//--------------------- .nv.constant0._Z20kernelReduceParallelPfii --------------------------
	.section	.nv.constant0._Z20kernelReduceParallelPfii,"a",@progbits
	.sectionflags	@""
	.align	4
.nv.constant0._Z20kernelReduceParallelPfii:
	.zero		912


//--------------------- .nv.constant0._Z18kernelReduceAtomicPfi --------------------------
	.section	.nv.constant0._Z18kernelReduceAtomicPfi,"a",@progbits
	.sectionflags	@""
	.align	4
.nv.constant0._Z18kernelReduceAtomicPfi:
	.zero		908


//--------------------- .nv.constant0._Z12kernelReducePfi --------------------------
	.section	.nv.constant0._Z12kernelReducePfi,"a",@progbits
	.sectionflags	@""
	.align	4
.nv.constant0._Z12kernelReducePfi:
	.zero		908


//--------------------- .nv.constant0._Z20kernelParallelSquarePfi --------------------------
	.section	.nv.constant0._Z20kernelParallelSquarePfi,"a",@progbits
	.sectionflags	@""
	.align	4
.nv.constant0._Z20kernelParallelSquarePfi:
	.zero		908


//--------------------- .nv.constant0._Z12kernelSquarePf --------------------------
	.section	.nv.constant0._Z12kernelSquarePf,"a",@progbits
	.sectionflags	@""
	.align	4
.nv.constant0._Z12kernelSquarePf:
	.zero		904


//--------------------- .nv.constant0._Z16kernelHelloWorldv --------------------------
	.section	.nv.constant0._Z16kernelHelloWorldv,"a",@progbits
	.sectionflags	@""
	.align	4
.nv.constant0._Z16kernelHelloWorldv:
	.zero		896


//--------------------- SYMBOLS --------------------------

	.type		.nv.reservedSmem.offset0,@object
	.size		.nv.reservedSmem.offset0,0x4
	.type		vprintf,@function
